	.target	sm_90a

	.elftype	@"ET_EXEC"


//--------------------- .note.nv.tkinfo           --------------------------
	.section	.note.nv.tkinfo,"",@"SHT_NOTE"
	.sectionflags	@"SHF_NOTE_NV_TKINFO"
	.tkinfo
        /*0018*/ 	.word	0x00000002
        /*0030*/ 	.string	""
        /*0030*/ 	.string	"ptxas"
        /*0030*/ 	.string	"Cuda compilation tools, release 13.0, V13.0.88"
        /*0030*/ 	.string	"Build cuda_13.0.r13.0/compiler.36424714_0"
        /*0030*/ 	.string	"-arch sm_90a -m 64 "



//--------------------- .note.nv.cuinfo           --------------------------
	.section	.note.nv.cuinfo,"",@"SHT_NOTE"
	.sectionflags	@"SHF_NOTE_NV_CUINFO"
        /*0018*/ 	.short	0x0002
        /*001a*/ 	.short	0x005a
        /*001c*/ 	.short	0x0082
	.zero		2


//--------------------- .nv.info                  --------------------------
	.section	.nv.info,"",@"SHT_CUDA_INFO"
	.align	4


	//----- nvinfo : EIATTR_REGCOUNT
	.align		4
        /*0000*/ 	.byte	0x04, 0x2f
        /*0002*/ 	.short	(.L_12 - .L_11)
	.align		4
.L_11:
        /*0004*/ 	.word	index@(_ZN7cutlass13device_kernelIN5flash19enable_sm80_to_sm89INS1_16FlashAttnFwdSm80INS1_25CollectiveMainloopFwdSm80ILi8ELi2ELb0EN4cute5tupleIJNS5_1CILi128EEENS7_ILi64EEENS7_ILi192EEEEEELi192ENS_6half_tEfNS_4arch4Sm80ELb1ELb0ELb0ELb1ELb0ELb1ELb1ELb0EEENS1_21CollectiveEpilogueFwdINS6_IJS8_SA_S9_EEENS6_IJNS7_ILi1EEESI_SI_EEESC_SE_Li256ELb1ELb1ELb0ELb0EEENS1_19SingleTileSchedulerILb1ELb0ELb1ELi128EEEEEEEEEvNT_6ParamsE)
        /*0008*/ 	.word	0x00000004


	//----- nvinfo : EIATTR_FRAME_SIZE
	.align		4
.L_12:
        /*000c*/ 	.byte	0x04, 0x11
        /*000e*/ 	.short	(.L_14 - .L_13)
	.align		4
.L_13:
        /*0010*/ 	.word	index@(_ZN7cutlass13device_kernelIN5flash19enable_sm80_to_sm89INS1_16FlashAttnFwdSm80INS1_25CollectiveMainloopFwdSm80ILi8ELi2ELb0EN4cute5tupleIJNS5_1CILi128EEENS7_ILi64EEENS7_ILi192EEEEEELi192ENS_6half_tEfNS_4arch4Sm80ELb1ELb0ELb0ELb1ELb0ELb1ELb1ELb0EEENS1_21CollectiveEpilogueFwdINS6_IJS8_SA_S9_EEENS6_IJNS7_ILi1EEESI_SI_EEESC_SE_Li256ELb1ELb1ELb0ELb0EEENS1_19SingleTileSchedulerILb1ELb0ELb1ELi128EEEEEEEEEvNT_6ParamsE)
        /*0014*/ 	.word	0x00000000


	//----- nvinfo : EIATTR_REGCOUNT
	.align		4
.L_14:
        /*0018*/ 	.byte	0x04, 0x2f
        /*001a*/ 	.short	(.L_16 - .L_15)
	.align		4
.L_15:
        /*001c*/ 	.word	index@(_ZN7cutlass13device_kernelIN5flash19enable_sm80_to_sm89INS1_16FlashAttnFwdSm80INS1_25CollectiveMainloopFwdSm80ILi8ELi2ELb1EN4cute5tupleIJNS5_1CILi128EEENS7_ILi96EEENS7_ILi192EEEEEELi192ENS_6half_tEfNS_4arch4Sm80ELb1ELb0ELb0ELb1ELb0ELb0ELb1ELb0EEENS1_21CollectiveEpilogueFwdINS6_IJS8_SA_S9_EEENS6_IJNS7_ILi1EEESI_SI_EEESC_SE_Li256ELb1ELb1ELb0ELb0EEENS1_19SingleTileSchedulerILb1ELb0ELb1ELi128EEEEEEEEEvNT_6ParamsE)
        /*0020*/ 	.word	0x00000004


	//----- nvinfo : EIATTR_FRAME_SIZE
	.align		4
.L_16:
        /*0024*/ 	.byte	0x04, 0x11
        /*0026*/ 	.short	(.L_18 - .L_17)
	.align		4
.L_17:
        /*0028*/ 	.word	index@(_ZN7cutlass13device_kernelIN5flash19enable_sm80_to_sm89INS1_16FlashAttnFwdSm80INS1_25CollectiveMainloopFwdSm80ILi8ELi2ELb1EN4cute5tupleIJNS5_1CILi128EEENS7_ILi96EEENS7_ILi192EEEEEELi192ENS_6half_tEfNS_4arch4Sm80ELb1ELb0ELb0ELb1ELb0ELb0ELb1ELb0EEENS1_21CollectiveEpilogueFwdINS6_IJS8_SA_S9_EEENS6_IJNS7_ILi1EEESI_SI_EEESC_SE_Li256ELb1ELb1ELb0ELb0EEENS1_19SingleTileSchedulerILb1ELb0ELb1ELi128EEEEEEEEEvNT_6ParamsE)
        /*002c*/ 	.word	0x00000000


	//----- nvinfo : EIATTR_REGCOUNT
	.align		4
.L_18:
        /*0030*/ 	.byte	0x04, 0x2f
        /*0032*/ 	.short	(.L_20 - .L_19)
	.align		4
.L_19:
        /*0034*/ 	.word	index@(_ZN7cutlass13device_kernelIN5flash19enable_sm80_to_sm89INS1_16FlashAttnFwdSm80INS1_25CollectiveMainloopFwdSm80ILi8ELi2ELb1EN4cute5tupleIJNS5_1CILi128EEENS7_ILi96EEENS7_ILi192EEEEEELi192ENS_6half_tEfNS_4arch4Sm80ELb1ELb0ELb0ELb0ELb0ELb0ELb1ELb0EEENS1_21CollectiveEpilogueFwdINS6_IJS8_SA_S9_EEENS6_IJNS7_ILi1EEESI_SI_EEESC_SE_Li256ELb0ELb1ELb0ELb0EEENS1_30DynamicPersistentTileSchedulerILi256ELi256ELb0ELb1ELb0EEEEEEEEEvNT_6ParamsE)
        /*0038*/ 	.word	0x00000004


	//----- nvinfo : EIATTR_FRAME_SIZE
	.align		4
.L_20:
        /*003c*/ 	.byte	0x04, 0x11
        /*003e*/ 	.short	(.L_22 - .L_21)
	.align		4
.L_21:
        /*0040*/ 	.word	index@(_ZN7cutlass13device_kernelIN5flash19enable_sm80_to_sm89INS1_16FlashAttnFwdSm80INS1_25CollectiveMainloopFwdSm80ILi8ELi2ELb1EN4cute5tupleIJNS5_1CILi128EEENS7_ILi96EEENS7_ILi192EEEEEELi192ENS_6half_tEfNS_4arch4Sm80ELb1ELb0ELb0ELb0ELb0ELb0ELb1ELb0EEENS1_21CollectiveEpilogueFwdINS6_IJS8_SA_S9_EEENS6_IJNS7_ILi1EEESI_SI_EEESC_SE_Li256ELb0ELb1ELb0ELb0EEENS1_30DynamicPersistentTileSchedulerILi256ELi256ELb0ELb1ELb0EEEEEEEEEvNT_6ParamsE)
        /*0044*/ 	.word	0x00000000


	//----- nvinfo : EIATTR_REGCOUNT
	.align		4
.L_22:
        /*0048*/ 	.byte	0x04, 0x2f
        /*004a*/ 	.short	(.L_24 - .L_23)
	.align		4
.L_23:
        /*004c*/ 	.word	index@(_ZN7cutlass13device_kernelIN5flash19enable_sm80_to_sm89INS1_16FlashAttnFwdSm80INS1_25CollectiveMainloopFwdSm80ILi8ELi2ELb0EN4cute5tupleIJNS5_1CILi128EEENS7_ILi64EEENS7_ILi192EEEEEELi192ENS_6half_tEfNS_4arch4Sm80ELb0ELb1ELb0ELb1ELb0ELb1ELb1ELb0EEENS1_21CollectiveEpilogueFwdINS6_IJS8_SA_S9_EEENS6_IJNS7_ILi1EEESI_SI_EEESC_SE_Li256ELb1ELb1ELb0ELb0EEENS1_19SingleTileSchedulerILb1ELb0ELb1ELi128EEEEEEEEEvNT_6ParamsE)
        /*0050*/ 	.word	0x00000004


	//----- nvinfo : EIATTR_FRAME_SIZE
	.align		4
.L_24:
        /*0054*/ 	.byte	0x04, 0x11
        /*0056*/ 	.short	(.L_26 - .L_25)
	.align		4
.L_25:
        /*0058*/ 	.word	index@(_ZN7cutlass13device_kernelIN5flash19enable_sm80_to_sm89INS1_16FlashAttnFwdSm80INS1_25CollectiveMainloopFwdSm80ILi8ELi2ELb0EN4cute5tupleIJNS5_1CILi128EEENS7_ILi64EEENS7_ILi192EEEEEELi192ENS_6half_tEfNS_4arch4Sm80ELb0ELb1ELb0ELb1ELb0ELb1ELb1ELb0EEENS1_21CollectiveEpilogueFwdINS6_IJS8_SA_S9_EEENS6_IJNS7_ILi1EEESI_SI_EEESC_SE_Li256ELb1ELb1ELb0ELb0EEENS1_19SingleTileSchedulerILb1ELb0ELb1ELi128EEEEEEEEEvNT_6ParamsE)
        /*005c*/ 	.word	0x00000000


	//----- nvinfo : EIATTR_REGCOUNT
	.align		4
.L_26:
        /*0060*/ 	.byte	0x04, 0x2f
        /*0062*/ 	.short	(.L_28 - .L_27)
	.align		4
.L_27:
        /*0064*/ 	.word	index@(_ZN7cutlass13device_kernelIN5flash19enable_sm80_to_sm89INS1_16FlashAttnFwdSm80INS1_25CollectiveMainloopFwdSm80ILi8ELi2ELb0EN4cute5tupleIJNS5_1CILi128EEENS7_ILi64EEENS7_ILi192EEEEEELi192ENS_6half_tEfNS_4arch4Sm80ELb0ELb1ELb0ELb1ELb0ELb0ELb1ELb0EEENS1_21CollectiveEpilogueFwdINS6_IJS8_SA_S9_EEENS6_IJNS7_ILi1EEESI_SI_EEESC_SE_Li256ELb1ELb1ELb0ELb0EEENS1_19SingleTileSchedulerILb1ELb0ELb1ELi128EEEEEEEEEvNT_6ParamsE)
        /*0068*/ 	.word	0x00000004


	//----- nvinfo : EIATTR_FRAME_SIZE
	.align		4
.L_28:
        /*006c*/ 	.byte	0x04, 0x11
        /*006e*/ 	.short	(.L_30 - .L_29)
	.align		4
.L_29:
        /*0070*/ 	.word	index@(_ZN7cutlass13device_kernelIN5flash19enable_sm80_to_sm89INS1_16FlashAttnFwdSm80INS1_25CollectiveMainloopFwdSm80ILi8ELi2ELb0EN4cute5tupleIJNS5_1CILi128EEENS7_ILi64EEENS7_ILi192EEEEEELi192ENS_6half_tEfNS_4arch4Sm80ELb0ELb1ELb0ELb1ELb0ELb0ELb1ELb0EEENS1_21CollectiveEpilogueFwdINS6_IJS8_SA_S9_EEENS6_IJNS7_ILi1EEESI_SI_EEESC_SE_Li256ELb1ELb1ELb0ELb0EEENS1_19SingleTileSchedulerILb1ELb0ELb1ELi128EEEEEEEEEvNT_6ParamsE)
        /*0074*/ 	.word	0x00000000


	//----- nvinfo : EIATTR_REGCOUNT
	.align		4
.L_30:
        /*0078*/ 	.byte	0x04, 0x2f
        /*007a*/ 	.short	(.L_32 - .L_31)
	.align		4
.L_31:
        /*007c*/ 	.word	index@(_ZN7cutlass13device_kernelIN5flash19enable_sm80_to_sm89INS1_16FlashAttnFwdSm80INS1_25CollectiveMainloopFwdSm80ILi8ELi2ELb0EN4cute5tupleIJNS5_1CILi128EEENS7_ILi64EEENS7_ILi192EEEEEELi192ENS_6half_tEfNS_4arch4Sm80ELb0ELb1ELb0ELb0ELb0ELb0ELb1ELb0EEENS1_21CollectiveEpilogueFwdINS6_IJS8_SA_S9_EEENS6_IJNS7_ILi1EEESI_SI_EEESC_SE_Li256ELb0ELb1ELb0ELb0EEENS1_19SingleTileSchedulerILb0ELb0ELb1ELi128EEEEEEEEEvNT_6ParamsE)
        /*0080*/ 	.word	0x00000004


	//----- nvinfo : EIATTR_FRAME_SIZE
	.align		4
.L_32:
        /*0084*/ 	.byte	0x04, 0x11
        /*0086*/ 	.short	(.L_34 - .L_33)
	.align		4
.L_33:
        /*0088*/ 	.word	index@(_ZN7cutlass13device_kernelIN5flash19enable_sm80_to_sm89INS1_16FlashAttnFwdSm80INS1_25CollectiveMainloopFwdSm80ILi8ELi2ELb0EN4cute5tupleIJNS5_1CILi128EEENS7_ILi64EEENS7_ILi192EEEEEELi192ENS_6half_tEfNS_4arch4Sm80ELb0ELb1ELb0ELb0ELb0ELb0ELb1ELb0EEENS1_21CollectiveEpilogueFwdINS6_IJS8_SA_S9_EEENS6_IJNS7_ILi1EEESI_SI_EEESC_SE_Li256ELb0ELb1ELb0ELb0EEENS1_19SingleTileSchedulerILb0ELb0ELb1ELi128EEEEEEEEEvNT_6ParamsE)
        /*008c*/ 	.word	0x00000000


	//----- nvinfo : EIATTR_REGCOUNT
	.align		4
.L_34:
        /*0090*/ 	.byte	0x04, 0x2f
        /*0092*/ 	.short	(.L_36 - .L_35)
	.align		4
.L_35:
        /*0094*/ 	.word	index@(_ZN7cutlass13device_kernelIN5flash19enable_sm80_to_sm89INS1_16FlashAttnFwdSm80INS1_25CollectiveMainloopFwdSm80ILi8ELi2ELb0EN4cute5tupleIJNS5_1CILi128EEENS7_ILi64EEENS7_ILi192EEEEEELi192ENS_6half_tEfNS_4arch4Sm80ELb0ELb0ELb0ELb1ELb0ELb1ELb1ELb0EEENS1_21CollectiveEpilogueFwdINS6_IJS8_SA_S9_EEENS6_IJNS7_ILi1EEESI_SI_EEESC_SE_Li256ELb1ELb1ELb0ELb0EEENS1_19SingleTileSchedulerILb1ELb0ELb1ELi128EEEEEEEEEvNT_6ParamsE)
        /*0098*/ 	.word	0x00000004


	//----- nvinfo : EIATTR_FRAME_SIZE
	.align		4
.L_36:
        /*009c*/ 	.byte	0x04, 0x11
        /*009e*/ 	.short	(.L_38 - .L_37)
	.align		4
.L_37:
        /*00a0*/ 	.word	index@(_ZN7cutlass13device_kernelIN5flash19enable_sm80_to_sm89INS1_16FlashAttnFwdSm80INS1_25CollectiveMainloopFwdSm80ILi8ELi2ELb0EN4cute5tupleIJNS5_1CILi128EEENS7_ILi64EEENS7_ILi192EEEEEELi192ENS_6half_tEfNS_4arch4Sm80ELb0ELb0ELb0ELb1ELb0ELb1ELb1ELb0EEENS1_21CollectiveEpilogueFwdINS6_IJS8_SA_S9_EEENS6_IJNS7_ILi1EEESI_SI_EEESC_SE_Li256ELb1ELb1ELb0ELb0EEENS1_19SingleTileSchedulerILb1ELb0ELb1ELi128EEEEEEEEEvNT_6ParamsE)
        /*00a4*/ 	.word	0x00000000


	//----- nvinfo : EIATTR_REGCOUNT
	.align		4
.L_38:
        /*00a8*/ 	.byte	0x04, 0x2f
        /*00aa*/ 	.short	(.L_40 - .L_39)
	.align		4
.L_39:
        /*00ac*/ 	.word	index@(_ZN7cutlass13device_kernelIN5flash19enable_sm80_to_sm89INS1_16FlashAttnFwdSm80INS1_25CollectiveMainloopFwdSm80ILi8ELi2ELb1EN4cute5tupleIJNS5_1CILi128EEENS7_ILi96EEENS7_ILi192EEEEEELi192ENS_6half_tEfNS_4arch4Sm80ELb0ELb0ELb0ELb1ELb0ELb0ELb1ELb0EEENS1_21CollectiveEpilogueFwdINS6_IJS8_SA_S9_EEENS6_IJNS7_ILi1EEESI_SI_EEESC_SE_Li256ELb1ELb1ELb0ELb0EEENS1_19SingleTileSchedulerILb1ELb0ELb1ELi128EEEEEEEEEvNT_6ParamsE)
        /*00b0*/ 	.word	0x00000004


	//----- nvinfo : EIATTR_FRAME_SIZE
	.align		4
.L_40:
        /*00b4*/ 	.byte	0x04, 0x11
        /*00b6*/ 	.short	(.L_42 - .L_41)
	.align		4
.L_41:
        /*00b8*/ 	.word	index@(_ZN7cutlass13device_kernelIN5flash19enable_sm80_to_sm89INS1_16FlashAttnFwdSm80INS1_25CollectiveMainloopFwdSm80ILi8ELi2ELb1EN4cute5tupleIJNS5_1CILi128EEENS7_ILi96EEENS7_ILi192EEEEEELi192ENS_6half_tEfNS_4arch4Sm80ELb0ELb0ELb0ELb1ELb0ELb0ELb1ELb0EEENS1_21CollectiveEpilogueFwdINS6_IJS8_SA_S9_EEENS6_IJNS7_ILi1EEESI_SI_EEESC_SE_Li256ELb1ELb1ELb0ELb0EEENS1_19SingleTileSchedulerILb1ELb0ELb1ELi128EEEEEEEEEvNT_6ParamsE)
        /*00bc*/ 	.word	0x00000000


	//----- nvinfo : EIATTR_REGCOUNT
	.align		4
.L_42:
        /*00c0*/ 	.byte	0x04, 0x2f
        /*00c2*/ 	.short	(.L_44 - .L_43)
	.align		4
.L_43:
        /*00c4*/ 	.word	index@(_ZN7cutlass13device_kernelIN5flash19enable_sm80_to_sm89INS1_16FlashAttnFwdSm80INS1_25CollectiveMainloopFwdSm80ILi8ELi2ELb1EN4cute5tupleIJNS5_1CILi128EEENS7_ILi96EEENS7_ILi192EEEEEELi192ENS_6half_tEfNS_4arch4Sm80ELb0ELb0ELb0ELb0ELb0ELb0ELb1ELb0EEENS1_21CollectiveEpilogueFwdINS6_IJS8_SA_S9_EEENS6_IJNS7_ILi1EEESI_SI_EEESC_SE_Li256ELb0ELb1ELb0ELb0EEENS1_19SingleTileSchedulerILb0ELb0ELb1ELi128EEEEEEEEEvNT_6ParamsE)
        /*00c8*/ 	.word	0x00000004


	//----- nvinfo : EIATTR_FRAME_SIZE
	.align		4
.L_44:
        /*00cc*/ 	.byte	0x04, 0x11
        /*00ce*/ 	.short	(.L_46 - .L_45)
	.align		4
.L_45:
        /*00d0*/ 	.word	index@(_ZN7cutlass13device_kernelIN5flash19enable_sm80_to_sm89INS1_16FlashAttnFwdSm80INS1_25CollectiveMainloopFwdSm80ILi8ELi2ELb1EN4cute5tupleIJNS5_1CILi128EEENS7_ILi96EEENS7_ILi192EEEEEELi192ENS_6half_tEfNS_4arch4Sm80ELb0ELb0ELb0ELb0ELb0ELb0ELb1ELb0EEENS1_21CollectiveEpilogueFwdINS6_IJS8_SA_S9_EEENS6_IJNS7_ILi1EEESI_SI_EEESC_SE_Li256ELb0ELb1ELb0ELb0EEENS1_19SingleTileSchedulerILb0ELb0ELb1ELi128EEEEEEEEEvNT_6ParamsE)
        /*00d4*/ 	.word	0x00000000


	//----- nvinfo : EIATTR_REGCOUNT
	.align		4
.L_46:
        /*00d8*/ 	.byte	0x04, 0x2f
        /*00da*/ 	.short	(.L_48 - .L_47)
	.align		4
.L_47:
        /*00dc*/ 	.word	index@(_ZN7cutlass13device_kernelIN5flash19enable_sm80_to_sm89INS1_16FlashAttnFwdSm80INS1_25CollectiveMainloopFwdSm80ILi8ELi1ELb0EN4cute5tupleIJNS5_1CILi128EEENS7_ILi64EEENS7_ILi192EEEEEELi192ENS_6half_tEfNS_4arch4Sm80ELb1ELb0ELb0ELb1ELb0ELb1ELb1ELb0EEENS1_21CollectiveEpilogueFwdINS6_IJS8_SA_S9_EEENS6_IJNS7_ILi1EEESI_SI_EEESC_SE_Li256ELb1ELb1ELb0ELb0EEENS1_19SingleTileSchedulerILb1ELb0ELb1ELi128EEEEEEEEEvNT_6ParamsE)
        /*00e0*/ 	.word	0x00000004


	//----- nvinfo : EIATTR_FRAME_SIZE
	.align		4
.L_48:
        /*00e4*/ 	.byte	0x04, 0x11
        /*00e6*/ 	.short	(.L_50 - .L_49)
	.align		4
.L_49:
        /*00e8*/ 	.word	index@(_ZN7cutlass13device_kernelIN5flash19enable_sm80_to_sm89INS1_16FlashAttnFwdSm80INS1_25CollectiveMainloopFwdSm80ILi8ELi1ELb0EN4cute5tupleIJNS5_1CILi128EEENS7_ILi64EEENS7_ILi192EEEEEELi192ENS_6half_tEfNS_4arch4Sm80ELb1ELb0ELb0ELb1ELb0ELb1ELb1ELb0EEENS1_21CollectiveEpilogueFwdINS6_IJS8_SA_S9_EEENS6_IJNS7_ILi1EEESI_SI_EEESC_SE_Li256ELb1ELb1ELb0ELb0EEENS1_19SingleTileSchedulerILb1ELb0ELb1ELi128EEEEEEEEEvNT_6ParamsE)
        /*00ec*/ 	.word	0x00000000


	//----- nvinfo : EIATTR_REGCOUNT
	.align		4
.L_50:
        /*00f0*/ 	.byte	0x04, 0x2f
        /*00f2*/ 	.short	(.L_52 - .L_51)
	.align		4
.L_51:
        /*00f4*/ 	.word	index@(_ZN7cutlass13device_kernelIN5flash19enable_sm80_to_sm89INS1_16FlashAttnFwdSm80INS1_25CollectiveMainloopFwdSm80ILi8ELi1ELb1EN4cute5tupleIJNS5_1CILi128EEENS7_ILi96EEENS7_ILi192EEEEEELi192ENS_6half_tEfNS_4arch4Sm80ELb1ELb0ELb0ELb1ELb0ELb0ELb1ELb0EEENS1_21CollectiveEpilogueFwdINS6_IJS8_SA_S9_EEENS6_IJNS7_ILi1EEESI_SI_EEESC_SE_Li256ELb1ELb1ELb0ELb0EEENS1_19SingleTileSchedulerILb1ELb0ELb1ELi128EEEEEEEEEvNT_6ParamsE)
        /*00f8*/ 	.word	0x00000004


	//----- nvinfo : EIATTR_FRAME_SIZE
	.align		4
.L_52:
        /*00fc*/ 	.byte	0x04, 0x11
        /*00fe*/ 	.short	(.L_54 - .L_53)
	.align		4
.L_53:
        /*0100*/ 	.word	index@(_ZN7cutlass13device_kernelIN5flash19enable_sm80_to_sm89INS1_16FlashAttnFwdSm80INS1_25CollectiveMainloopFwdSm80ILi8ELi1ELb1EN4cute5tupleIJNS5_1CILi128EEENS7_ILi96EEENS7_ILi192EEEEEELi192ENS_6half_tEfNS_4arch4Sm80ELb1ELb0ELb0ELb1ELb0ELb0ELb1ELb0EEENS1_21CollectiveEpilogueFwdINS6_IJS8_SA_S9_EEENS6_IJNS7_ILi1EEESI_SI_EEESC_SE_Li256ELb1ELb1ELb0ELb0EEENS1_19SingleTileSchedulerILb1ELb0ELb1ELi128EEEEEEEEEvNT_6ParamsE)
        /*0104*/ 	.word	0x00000000


	//----- nvinfo : EIATTR_REGCOUNT
	.align		4
.L_54:
        /*0108*/ 	.byte	0x04, 0x2f
        /*010a*/ 	.short	(.L_56 - .L_55)
	.align		4
.L_55:
        /*010c*/ 	.word	index@(_ZN7cutlass13device_kernelIN5flash19enable_sm80_to_sm89INS1_16FlashAttnFwdSm80INS1_25CollectiveMainloopFwdSm80ILi8ELi1ELb1EN4cute5tupleIJNS5_1CILi128EEENS7_ILi96EEENS7_ILi192EEEEEELi192ENS_6half_tEfNS_4arch4Sm80ELb1ELb0ELb0ELb0ELb0ELb0ELb1ELb0EEENS1_21CollectiveEpilogueFwdINS6_IJS8_SA_S9_EEENS6_IJNS7_ILi1EEESI_SI_EEESC_SE_Li256ELb0ELb1ELb0ELb0EEENS1_30DynamicPersistentTileSchedulerILi256ELi256ELb0ELb1ELb0EEEEEEEEEvNT_6ParamsE)
        /*0110*/ 	.word	0x00000004


	//----- nvinfo : EIATTR_FRAME_SIZE
	.align		4
.L_56:
        /*0114*/ 	.byte	0x04, 0x11
        /*0116*/ 	.short	(.L_58 - .L_57)
	.align		4
.L_57:
        /*0118*/ 	.word	index@(_ZN7cutlass13device_kernelIN5flash19enable_sm80_to_sm89INS1_16FlashAttnFwdSm80INS1_25CollectiveMainloopFwdSm80ILi8ELi1ELb1EN4cute5tupleIJNS5_1CILi128EEENS7_ILi96EEENS7_ILi192EEEEEELi192ENS_6half_tEfNS_4arch4Sm80ELb1ELb0ELb0ELb0ELb0ELb0ELb1ELb0EEENS1_21CollectiveEpilogueFwdINS6_IJS8_SA_S9_EEENS6_IJNS7_ILi1EEESI_SI_EEESC_SE_Li256ELb0ELb1ELb0ELb0EEENS1_30DynamicPersistentTileSchedulerILi256ELi256ELb0ELb1ELb0EEEEEEEEEvNT_6ParamsE)
        /*011c*/ 	.word	0x00000000


	//----- nvinfo : EIATTR_REGCOUNT
	.align		4
.L_58:
        /*0120*/ 	.byte	0x04, 0x2f
        /*0122*/ 	.short	(.L_60 - .L_59)
	.align		4
.L_59:
        /*0124*/ 	.word	index@(_ZN7cutlass13device_kernelIN5flash19enable_sm80_to_sm89INS1_16FlashAttnFwdSm80INS1_25CollectiveMainloopFwdSm80ILi8ELi1ELb0EN4cute5tupleIJNS5_1CILi128EEENS7_ILi64EEENS7_ILi192EEEEEELi192ENS_6half_tEfNS_4arch4Sm80ELb0ELb1ELb0ELb1ELb0ELb1ELb1ELb0EEENS1_21CollectiveEpilogueFwdINS6_IJS8_SA_S9_EEENS6_IJNS7_ILi1EEESI_SI_EEESC_SE_Li256ELb1ELb1ELb0ELb0EEENS1_19SingleTileSchedulerILb1ELb0ELb1ELi128EEEEEEEEEvNT_6ParamsE)
        /*0128*/ 	.word	0x00000004


	//----- nvinfo : EIATTR_FRAME_SIZE
	.align		4
.L_60:
        /*012c*/ 	.byte	0x04, 0x11
        /*012e*/ 	.short	(.L_62 - .L_61)
	.align		4
.L_61:
        /*0130*/ 	.word	index@(_ZN7cutlass13device_kernelIN5flash19enable_sm80_to_sm89INS1_16FlashAttnFwdSm80INS1_25CollectiveMainloopFwdSm80ILi8ELi1ELb0EN4cute5tupleIJNS5_1CILi128EEENS7_ILi64EEENS7_ILi192EEEEEELi192ENS_6half_tEfNS_4arch4Sm80ELb0ELb1ELb0ELb1ELb0ELb1ELb1ELb0EEENS1_21CollectiveEpilogueFwdINS6_IJS8_SA_S9_EEENS6_IJNS7_ILi1EEESI_SI_EEESC_SE_Li256ELb1ELb1ELb0ELb0EEENS1_19SingleTileSchedulerILb1ELb0ELb1ELi128EEEEEEEEEvNT_6ParamsE)
        /*0134*/ 	.word	0x00000000


	//----- nvinfo : EIATTR_REGCOUNT
	.align		4
.L_62:
        /*0138*/ 	.byte	0x04, 0x2f
        /*013a*/ 	.short	(.L_64 - .L_63)
	.align		4
.L_63:
        /*013c*/ 	.word	index@(_ZN7cutlass13device_kernelIN5flash19enable_sm80_to_sm89INS1_16FlashAttnFwdSm80INS1_25CollectiveMainloopFwdSm80ILi8ELi1ELb0EN4cute5tupleIJNS5_1CILi128EEENS7_ILi64EEENS7_ILi192EEEEEELi192ENS_6half_tEfNS_4arch4Sm80ELb0ELb1ELb0ELb1ELb0ELb0ELb1ELb0EEENS1_21CollectiveEpilogueFwdINS6_IJS8_SA_S9_EEENS6_IJNS7_ILi1EEESI_SI_EEESC_SE_Li256ELb1ELb1ELb0ELb0EEENS1_19SingleTileSchedulerILb1ELb0ELb1ELi128EEEEEEEEEvNT_6ParamsE)
        /*0140*/ 	.word	0x00000004


	//----- nvinfo : EIATTR_FRAME_SIZE
	.align		4
.L_64:
        /*0144*/ 	.byte	0x04, 0x11
        /*0146*/ 	.short	(.L_66 - .L_65)
	.align		4
.L_65:
        /*0148*/ 	.word	index@(_ZN7cutlass13device_kernelIN5flash19enable_sm80_to_sm89INS1_16FlashAttnFwdSm80INS1_25CollectiveMainloopFwdSm80ILi8ELi1ELb0EN4cute5tupleIJNS5_1CILi128EEENS7_ILi64EEENS7_ILi192EEEEEELi192ENS_6half_tEfNS_4arch4Sm80ELb0ELb1ELb0ELb1ELb0ELb0ELb1ELb0EEENS1_21CollectiveEpilogueFwdINS6_IJS8_SA_S9_EEENS6_IJNS7_ILi1EEESI_SI_EEESC_SE_Li256ELb1ELb1ELb0ELb0EEENS1_19SingleTileSchedulerILb1ELb0ELb1ELi128EEEEEEEEEvNT_6ParamsE)
        /*014c*/ 	.word	0x00000000


	//----- nvinfo : EIATTR_REGCOUNT
	.align		4
.L_66:
        /*0150*/ 	.byte	0x04, 0x2f
        /*0152*/ 	.short	(.L_68 - .L_67)
	.align		4
.L_67:
        /*0154*/ 	.word	index@(_ZN7cutlass13device_kernelIN5flash19enable_sm80_to_sm89INS1_16FlashAttnFwdSm80INS1_25CollectiveMainloopFwdSm80ILi8ELi1ELb0EN4cute5tupleIJNS5_1CILi128EEENS7_ILi64EEENS7_ILi192EEEEEELi192ENS_6half_tEfNS_4arch4Sm80ELb0ELb1ELb0ELb0ELb0ELb0ELb1ELb0EEENS1_21CollectiveEpilogueFwdINS6_IJS8_SA_S9_EEENS6_IJNS7_ILi1EEESI_SI_EEESC_SE_Li256ELb0ELb1ELb0ELb0EEENS1_19SingleTileSchedulerILb0ELb0ELb1ELi128EEEEEEEEEvNT_6ParamsE)
        /*0158*/ 	.word	0x00000004


	//----- nvinfo : EIATTR_FRAME_SIZE
	.align		4
.L_68:
        /*015c*/ 	.byte	0x04, 0x11
        /*015e*/ 	.short	(.L_70 - .L_69)
	.align		4
.L_69:
        /*0160*/ 	.word	index@(_ZN7cutlass13device_kernelIN5flash19enable_sm80_to_sm89INS1_16FlashAttnFwdSm80INS1_25CollectiveMainloopFwdSm80ILi8ELi1ELb0EN4cute5tupleIJNS5_1CILi128EEENS7_ILi64EEENS7_ILi192EEEEEELi192ENS_6half_tEfNS_4arch4Sm80ELb0ELb1ELb0ELb0ELb0ELb0ELb1ELb0EEENS1_21CollectiveEpilogueFwdINS6_IJS8_SA_S9_EEENS6_IJNS7_ILi1EEESI_SI_EEESC_SE_Li256ELb0ELb1ELb0ELb0EEENS1_19SingleTileSchedulerILb0ELb0ELb1ELi128EEEEEEEEEvNT_6ParamsE)
        /*0164*/ 	.word	0x00000000


	//----- nvinfo : EIATTR_REGCOUNT
	.align		4
.L_70:
        /*0168*/ 	.byte	0x04, 0x2f
        /*016a*/ 	.short	(.L_72 - .L_71)
	.align		4
.L_71:
        /*016c*/ 	.word	index@(_ZN7cutlass13device_kernelIN5flash19enable_sm80_to_sm89INS1_16FlashAttnFwdSm80INS1_25CollectiveMainloopFwdSm80ILi8ELi1ELb0EN4cute5tupleIJNS5_1CILi128EEENS7_ILi64EEENS7_ILi192EEEEEELi192ENS_6half_tEfNS_4arch4Sm80ELb0ELb0ELb0ELb1ELb0ELb1ELb1ELb0EEENS1_21CollectiveEpilogueFwdINS6_IJS8_SA_S9_EEENS6_IJNS7_ILi1EEESI_SI_EEESC_SE_Li256ELb1ELb1ELb0ELb0EEENS1_19SingleTileSchedulerILb1ELb0ELb1ELi128EEEEEEEEEvNT_6ParamsE)
        /*0170*/ 	.word	0x00000004


	//----- nvinfo : EIATTR_FRAME_SIZE
	.align		4
.L_72:
        /*0174*/ 	.byte	0x04, 0x11
        /*0176*/ 	.short	(.L_74 - .L_73)
	.align		4
.L_73:
        /*0178*/ 	.word	index@(_ZN7cutlass13device_kernelIN5flash19enable_sm80_to_sm89INS1_16FlashAttnFwdSm80INS1_25CollectiveMainloopFwdSm80ILi8ELi1ELb0EN4cute5tupleIJNS5_1CILi128EEENS7_ILi64EEENS7_ILi192EEEEEELi192ENS_6half_tEfNS_4arch4Sm80ELb0ELb0ELb0ELb1ELb0ELb1ELb1ELb0EEENS1_21CollectiveEpilogueFwdINS6_IJS8_SA_S9_EEENS6_IJNS7_ILi1EEESI_SI_EEESC_SE_Li256ELb1ELb1ELb0ELb0EEENS1_19SingleTileSchedulerILb1ELb0ELb1ELi128EEEEEEEEEvNT_6ParamsE)
        /*017c*/ 	.word	0x00000000


	//----- nvinfo : EIATTR_REGCOUNT
	.align		4
.L_74:
        /*0180*/ 	.byte	0x04, 0x2f
        /*0182*/ 	.short	(.L_76 - .L_75)
	.align		4
.L_75:
        /*0184*/ 	.word	index@(_ZN7cutlass13device_kernelIN5flash19enable_sm80_to_sm89INS1_16FlashAttnFwdSm80INS1_25CollectiveMainloopFwdSm80ILi8ELi1ELb1EN4cute5tupleIJNS5_1CILi128EEENS7_ILi96EEENS7_ILi192EEEEEELi192ENS_6half_tEfNS_4arch4Sm80ELb0ELb0ELb0ELb1ELb0ELb0ELb1ELb0EEENS1_21CollectiveEpilogueFwdINS6_IJS8_SA_S9_EEENS6_IJNS7_ILi1EEESI_SI_EEESC_SE_Li256ELb1ELb1ELb0ELb0EEENS1_19SingleTileSchedulerILb1ELb0ELb1ELi128EEEEEEEEEvNT_6ParamsE)
        /*0188*/ 	.word	0x00000004


	//----- nvinfo : EIATTR_FRAME_SIZE
	.align		4
.L_76:
        /*018c*/ 	.byte	0x04, 0x11
        /*018e*/ 	.short	(.L_78 - .L_77)
	.align		4
.L_77:
        /*0190*/ 	.word	index@(_ZN7cutlass13device_kernelIN5flash19enable_sm80_to_sm89INS1_16FlashAttnFwdSm80INS1_25CollectiveMainloopFwdSm80ILi8ELi1ELb1EN4cute5tupleIJNS5_1CILi128EEENS7_ILi96EEENS7_ILi192EEEEEELi192ENS_6half_tEfNS_4arch4Sm80ELb0ELb0ELb0ELb1ELb0ELb0ELb1ELb0EEENS1_21CollectiveEpilogueFwdINS6_IJS8_SA_S9_EEENS6_IJNS7_ILi1EEESI_SI_EEESC_SE_Li256ELb1ELb1ELb0ELb0EEENS1_19SingleTileSchedulerILb1ELb0ELb1ELi128EEEEEEEEEvNT_6ParamsE)
        /*0194*/ 	.word	0x00000000


	//----- nvinfo : EIATTR_REGCOUNT
	.align		4
.L_78:
        /*0198*/ 	.byte	0x04, 0x2f
        /*019a*/ 	.short	(.L_80 - .L_79)
	.align		4
.L_79:
        /*019c*/ 	.word	index@(_ZN7cutlass13device_kernelIN5flash19enable_sm80_to_sm89INS1_16FlashAttnFwdSm80INS1_25CollectiveMainloopFwdSm80ILi8ELi1ELb1EN4cute5tupleIJNS5_1CILi128EEENS7_ILi96EEENS7_ILi192EEEEEELi192ENS_6half_tEfNS_4arch4Sm80ELb0ELb0ELb0ELb0ELb0ELb0ELb1ELb0EEENS1_21CollectiveEpilogueFwdINS6_IJS8_SA_S9_EEENS6_IJNS7_ILi1EEESI_SI_EEESC_SE_Li256ELb0ELb1ELb0ELb0EEENS1_19SingleTileSchedulerILb0ELb0ELb1ELi128EEEEEEEEEvNT_6ParamsE)
        /*01a0*/ 	.word	0x00000004


	//----- nvinfo : EIATTR_FRAME_SIZE
	.align		4
.L_80:
        /*01a4*/ 	.byte	0x04, 0x11
        /*01a6*/ 	.short	(.L_82 - .L_81)
	.align		4
.L_81:
        /*01a8*/ 	.word	index@(_ZN7cutlass13device_kernelIN5flash19enable_sm80_to_sm89INS1_16FlashAttnFwdSm80INS1_25CollectiveMainloopFwdSm80ILi8ELi1ELb1EN4cute5tupleIJNS5_1CILi128EEENS7_ILi96EEENS7_ILi192EEEEEELi192ENS_6half_tEfNS_4arch4Sm80ELb0ELb0ELb0ELb0ELb0ELb0ELb1ELb0EEENS1_21CollectiveEpilogueFwdINS6_IJS8_SA_S9_EEENS6_IJNS7_ILi1EEESI_SI_EEESC_SE_Li256ELb0ELb1ELb0ELb0EEENS1_19SingleTileSchedulerILb0ELb0ELb1ELi128EEEEEEEEEvNT_6ParamsE)
        /*01ac*/ 	.word	0x00000000


	//----- nvinfo : EIATTR_MIN_STACK_SIZE
	.align		4
.L_82:
        /*01b0*/ 	.byte	0x04, 0x12
        /*01b2*/ 	.short	(.L_84 - .L_83)
	.align		4
.L_83:
        /*01b4*/ 	.word	index@(_ZN7cutlass13device_kernelIN5flash19enable_sm80_to_sm89INS1_16FlashAttnFwdSm80INS1_25CollectiveMainloopFwdSm80ILi8ELi1ELb1EN4cute5tupleIJNS5_1CILi128EEENS7_ILi96EEENS7_ILi192EEEEEELi192ENS_6half_tEfNS_4arch4Sm80ELb0ELb0ELb0ELb0ELb0ELb0ELb1ELb0EEENS1_21CollectiveEpilogueFwdINS6_IJS8_SA_S9_EEENS6_IJNS7_ILi1EEESI_SI_EEESC_SE_Li256ELb0ELb1ELb0ELb0EEENS1_19SingleTileSchedulerILb0ELb0ELb1ELi128EEEEEEEEEvNT_6ParamsE)
        /*01b8*/ 	.word	0x00000000


	//----- nvinfo : EIATTR_MIN_STACK_SIZE
	.align		4
.L_84:
        /*01bc*/ 	.byte	0x04, 0x12
        /*01be*/ 	.short	(.L_86 - .L_85)
	.align		4
.L_85:
        /*01c0*/ 	.word	index@(_ZN7cutlass13device_kernelIN5flash19enable_sm80_to_sm89INS1_16FlashAttnFwdSm80INS1_25CollectiveMainloopFwdSm80ILi8ELi1ELb1EN4cute5tupleIJNS5_1CILi128EEENS7_ILi96EEENS7_ILi192EEEEEELi192ENS_6half_tEfNS_4arch4Sm80ELb0ELb0ELb0ELb1ELb0ELb0ELb1ELb0EEENS1_21CollectiveEpilogueFwdINS6_IJS8_SA_S9_EEENS6_IJNS7_ILi1EEESI_SI_EEESC_SE_Li256ELb1ELb1ELb0ELb0EEENS1_19SingleTileSchedulerILb1ELb0ELb1ELi128EEEEEEEEEvNT_6ParamsE)
        /*01c4*/ 	.word	0x00000000


	//----- nvinfo : EIATTR_MIN_STACK_SIZE
	.align		4
.L_86:
        /*01c8*/ 	.byte	0x04, 0x12
        /*01ca*/ 	.short	(.L_88 - .L_87)
	.align		4
.L_87:
        /*01cc*/ 	.word	index@(_ZN7cutlass13device_kernelIN5flash19enable_sm80_to_sm89INS1_16FlashAttnFwdSm80INS1_25CollectiveMainloopFwdSm80ILi8ELi1ELb0EN4cute5tupleIJNS5_1CILi128EEENS7_ILi64EEENS7_ILi192EEEEEELi192ENS_6half_tEfNS_4arch4Sm80ELb0ELb0ELb0ELb1ELb0ELb1ELb1ELb0EEENS1_21CollectiveEpilogueFwdINS6_IJS8_SA_S9_EEENS6_IJNS7_ILi1EEESI_SI_EEESC_SE_Li256ELb1ELb1ELb0ELb0EEENS1_19SingleTileSchedulerILb1ELb0ELb1ELi128EEEEEEEEEvNT_6ParamsE)
        /*01d0*/ 	.word	0x00000000


	//----- nvinfo : EIATTR_MIN_STACK_SIZE
	.align		4
.L_88:
        /*01d4*/ 	.byte	0x04, 0x12
        /*01d6*/ 	.short	(.L_90 - .L_89)
	.align		4
.L_89:
        /*01d8*/ 	.word	index@(_ZN7cutlass13device_kernelIN5flash19enable_sm80_to_sm89INS1_16FlashAttnFwdSm80INS1_25CollectiveMainloopFwdSm80ILi8ELi1ELb0EN4cute5tupleIJNS5_1CILi128EEENS7_ILi64EEENS7_ILi192EEEEEELi192ENS_6half_tEfNS_4arch4Sm80ELb0ELb1ELb0ELb0ELb0ELb0ELb1ELb0EEENS1_21CollectiveEpilogueFwdINS6_IJS8_SA_S9_EEENS6_IJNS7_ILi1EEESI_SI_EEESC_SE_Li256ELb0ELb1ELb0ELb0EEENS1_19SingleTileSchedulerILb0ELb0ELb1ELi128EEEEEEEEEvNT_6ParamsE)
        /*01dc*/ 	.word	0x00000000


	//----- nvinfo : EIATTR_MIN_STACK_SIZE
	.align		4
.L_90:
        /*01e0*/ 	.byte	0x04, 0x12
        /*01e2*/ 	.short	(.L_92 - .L_91)
	.align		4
.L_91:
        /*01e4*/ 	.word	index@(_ZN7cutlass13device_kernelIN5flash19enable_sm80_to_sm89INS1_16FlashAttnFwdSm80INS1_25CollectiveMainloopFwdSm80ILi8ELi1ELb0EN4cute5tupleIJNS5_1CILi128EEENS7_ILi64EEENS7_ILi192EEEEEELi192ENS_6half_tEfNS_4arch4Sm80ELb0ELb1ELb0ELb1ELb0ELb0ELb1ELb0EEENS1_21CollectiveEpilogueFwdINS6_IJS8_SA_S9_EEENS6_IJNS7_ILi1EEESI_SI_EEESC_SE_Li256ELb1ELb1ELb0ELb0EEENS1_19SingleTileSchedulerILb1ELb0ELb1ELi128EEEEEEEEEvNT_6ParamsE)
        /*01e8*/ 	.word	0x00000000


	//----- nvinfo : EIATTR_MIN_STACK_SIZE
	.align		4
.L_92:
        /*01ec*/ 	.byte	0x04, 0x12
        /*01ee*/ 	.short	(.L_94 - .L_93)
	.align		4
.L_93:
        /*01f0*/ 	.word	index@(_ZN7cutlass13device_kernelIN5flash19enable_sm80_to_sm89INS1_16FlashAttnFwdSm80INS1_25CollectiveMainloopFwdSm80ILi8ELi1ELb0EN4cute5tupleIJNS5_1CILi128EEENS7_ILi64EEENS7_ILi192EEEEEELi192ENS_6half_tEfNS_4arch4Sm80ELb0ELb1ELb0ELb1ELb0ELb1ELb1ELb0EEENS1_21CollectiveEpilogueFwdINS6_IJS8_SA_S9_EEENS6_IJNS7_ILi1EEESI_SI_EEESC_SE_Li256ELb1ELb1ELb0ELb0EEENS1_19SingleTileSchedulerILb1ELb0ELb1ELi128EEEEEEEEEvNT_6ParamsE)
        /*01f4*/ 	.word	0x00000000


	//----- nvinfo : EIATTR_MIN_STACK_SIZE
	.align		4
.L_94:
        /*01f8*/ 	.byte	0x04, 0x12
        /*01fa*/ 	.short	(.L_96 - .L_95)
	.align		4
.L_95:
        /*01fc*/ 	.word	index@(_ZN7cutlass13device_kernelIN5flash19enable_sm80_to_sm89INS1_16FlashAttnFwdSm80INS1_25CollectiveMainloopFwdSm80ILi8ELi1ELb1EN4cute5tupleIJNS5_1CILi128EEENS7_ILi96EEENS7_ILi192EEEEEELi192ENS_6half_tEfNS_4arch4Sm80ELb1ELb0ELb0ELb0ELb0ELb0ELb1ELb0EEENS1_21CollectiveEpilogueFwdINS6_IJS8_SA_S9_EEENS6_IJNS7_ILi1EEESI_SI_EEESC_SE_Li256ELb0ELb1ELb0ELb0EEENS1_30DynamicPersistentTileSchedulerILi256ELi256ELb0ELb1ELb0EEEEEEEEEvNT_6ParamsE)
        /*0200*/ 	.word	0x00000000


	//----- nvinfo : EIATTR_MIN_STACK_SIZE
	.align		4
.L_96:
        /*0204*/ 	.byte	0x04, 0x12
        /*0206*/ 	.short	(.L_98 - .L_97)
	.align		4
.L_97:
        /*0208*/ 	.word	index@(_ZN7cutlass13device_kernelIN5flash19enable_sm80_to_sm89INS1_16FlashAttnFwdSm80INS1_25CollectiveMainloopFwdSm80ILi8ELi1ELb1EN4cute5tupleIJNS5_1CILi128EEENS7_ILi96EEENS7_ILi192EEEEEELi192ENS_6half_tEfNS_4arch4Sm80ELb1ELb0ELb0ELb1ELb0ELb0ELb1ELb0EEENS1_21CollectiveEpilogueFwdINS6_IJS8_SA_S9_EEENS6_IJNS7_ILi1EEESI_SI_EEESC_SE_Li256ELb1ELb1ELb0ELb0EEENS1_19SingleTileSchedulerILb1ELb0ELb1ELi128EEEEEEEEEvNT_6ParamsE)
        /*020c*/ 	.word	0x00000000


	//----- nvinfo : EIATTR_MIN_STACK_SIZE
	.align		4
.L_98:
        /*0210*/ 	.byte	0x04, 0x12
        /*0212*/ 	.short	(.L_100 - .L_99)
	.align		4
.L_99:
        /*0214*/ 	.word	index@(_ZN7cutlass13device_kernelIN5flash19enable_sm80_to_sm89INS1_16FlashAttnFwdSm80INS1_25CollectiveMainloopFwdSm80ILi8ELi1ELb0EN4cute5tupleIJNS5_1CILi128EEENS7_ILi64EEENS7_ILi192EEEEEELi192ENS_6half_tEfNS_4arch4Sm80ELb1ELb0ELb0ELb1ELb0ELb1ELb1ELb0EEENS1_21CollectiveEpilogueFwdINS6_IJS8_SA_S9_EEENS6_IJNS7_ILi1EEESI_SI_EEESC_SE_Li256ELb1ELb1ELb0ELb0EEENS1_19SingleTileSchedulerILb1ELb0ELb1ELi128EEEEEEEEEvNT_6ParamsE)
        /*0218*/ 	.word	0x00000000


	//----- nvinfo : EIATTR_MIN_STACK_SIZE
	.align		4
.L_100:
        /*021c*/ 	.byte	0x04, 0x12
        /*021e*/ 	.short	(.L_102 - .L_101)
	.align		4
.L_101:
        /*0220*/ 	.word	index@(_ZN7cutlass13device_kernelIN5flash19enable_sm80_to_sm89INS1_16FlashAttnFwdSm80INS1_25CollectiveMainloopFwdSm80ILi8ELi2ELb1EN4cute5tupleIJNS5_1CILi128EEENS7_ILi96EEENS7_ILi192EEEEEELi192ENS_6half_tEfNS_4arch4Sm80ELb0ELb0ELb0ELb0ELb0ELb0ELb1ELb0EEENS1_21CollectiveEpilogueFwdINS6_IJS8_SA_S9_EEENS6_IJNS7_ILi1EEESI_SI_EEESC_SE_Li256ELb0ELb1ELb0ELb0EEENS1_19SingleTileSchedulerILb0ELb0ELb1ELi128EEEEEEEEEvNT_6ParamsE)
        /*0224*/ 	.word	0x00000000


	//----- nvinfo : EIATTR_MIN_STACK_SIZE
	.align		4
.L_102:
        /*0228*/ 	.byte	0x04, 0x12
        /*022a*/ 	.short	(.L_104 - .L_103)
	.align		4
.L_103:
        /*022c*/ 	.word	index@(_ZN7cutlass13device_kernelIN5flash19enable_sm80_to_sm89INS1_16FlashAttnFwdSm80INS1_25CollectiveMainloopFwdSm80ILi8ELi2ELb1EN4cute5tupleIJNS5_1CILi128EEENS7_ILi96EEENS7_ILi192EEEEEELi192ENS_6half_tEfNS_4arch4Sm80ELb0ELb0ELb0ELb1ELb0ELb0ELb1ELb0EEENS1_21CollectiveEpilogueFwdINS6_IJS8_SA_S9_EEENS6_IJNS7_ILi1EEESI_SI_EEESC_SE_Li256ELb1ELb1ELb0ELb0EEENS1_19SingleTileSchedulerILb1ELb0ELb1ELi128EEEEEEEEEvNT_6ParamsE)
        /*0230*/ 	.word	0x00000000


	//----- nvinfo : EIATTR_MIN_STACK_SIZE
	.align		4
.L_104:
        /*0234*/ 	.byte	0x04, 0x12
        /*0236*/ 	.short	(.L_106 - .L_105)
	.align		4
.L_105:
        /*0238*/ 	.word	index@(_ZN7cutlass13device_kernelIN5flash19enable_sm80_to_sm89INS1_16FlashAttnFwdSm80INS1_25CollectiveMainloopFwdSm80ILi8ELi2ELb0EN4cute5tupleIJNS5_1CILi128EEENS7_ILi64EEENS7_ILi192EEEEEELi192ENS_6half_tEfNS_4arch4Sm80ELb0ELb0ELb0ELb1ELb0ELb1ELb1ELb0EEENS1_21CollectiveEpilogueFwdINS6_IJS8_SA_S9_EEENS6_IJNS7_ILi1EEESI_SI_EEESC_SE_Li256ELb1ELb1ELb0ELb0EEENS1_19SingleTileSchedulerILb1ELb0ELb1ELi128EEEEEEEEEvNT_6ParamsE)
        /*023c*/ 	.word	0x00000000


	//----- nvinfo : EIATTR_MIN_STACK_SIZE
	.align		4
.L_106:
        /*0240*/ 	.byte	0x04, 0x12
        /*0242*/ 	.short	(.L_108 - .L_107)
	.align		4
.L_107:
        /*0244*/ 	.word	index@(_ZN7cutlass13device_kernelIN5flash19enable_sm80_to_sm89INS1_16FlashAttnFwdSm80INS1_25CollectiveMainloopFwdSm80ILi8ELi2ELb0EN4cute5tupleIJNS5_1CILi128EEENS7_ILi64EEENS7_ILi192EEEEEELi192ENS_6half_tEfNS_4arch4Sm80ELb0ELb1ELb0ELb0ELb0ELb0ELb1ELb0EEENS1_21CollectiveEpilogueFwdINS6_IJS8_SA_S9_EEENS6_IJNS7_ILi1EEESI_SI_EEESC_SE_Li256ELb0ELb1ELb0ELb0EEENS1_19SingleTileSchedulerILb0ELb0ELb1ELi128EEEEEEEEEvNT_6ParamsE)
        /*0248*/ 	.word	0x00000000


	//----- nvinfo : EIATTR_MIN_STACK_SIZE
	.align		4
.L_108:
        /*024c*/ 	.byte	0x04, 0x12
        /*024e*/ 	.short	(.L_110 - .L_109)
	.align		4
.L_109:
        /*0250*/ 	.word	index@(_ZN7cutlass13device_kernelIN5flash19enable_sm80_to_sm89INS1_16FlashAttnFwdSm80INS1_25CollectiveMainloopFwdSm80ILi8ELi2ELb0EN4cute5tupleIJNS5_1CILi128EEENS7_ILi64EEENS7_ILi192EEEEEELi192ENS_6half_tEfNS_4arch4Sm80ELb0ELb1ELb0ELb1ELb0ELb0ELb1ELb0EEENS1_21CollectiveEpilogueFwdINS6_IJS8_SA_S9_EEENS6_IJNS7_ILi1EEESI_SI_EEESC_SE_Li256ELb1ELb1ELb0ELb0EEENS1_19SingleTileSchedulerILb1ELb0ELb1ELi128EEEEEEEEEvNT_6ParamsE)
        /*0254*/ 	.word	0x00000000


	//----- nvinfo : EIATTR_MIN_STACK_SIZE
	.align		4
.L_110:
        /*0258*/ 	.byte	0x04, 0x12
        /*025a*/ 	.short	(.L_112 - .L_111)
	.align		4
.L_111:
        /*025c*/ 	.word	index@(_ZN7cutlass13device_kernelIN5flash19enable_sm80_to_sm89INS1_16FlashAttnFwdSm80INS1_25CollectiveMainloopFwdSm80ILi8ELi2ELb0EN4cute5tupleIJNS5_1CILi128EEENS7_ILi64EEENS7_ILi192EEEEEELi192ENS_6half_tEfNS_4arch4Sm80ELb0ELb1ELb0ELb1ELb0ELb1ELb1ELb0EEENS1_21CollectiveEpilogueFwdINS6_IJS8_SA_S9_EEENS6_IJNS7_ILi1EEESI_SI_EEESC_SE_Li256ELb1ELb1ELb0ELb0EEENS1_19SingleTileSchedulerILb1ELb0ELb1ELi128EEEEEEEEEvNT_6ParamsE)
        /*0260*/ 	.word	0x00000000


	//----- nvinfo : EIATTR_MIN_STACK_SIZE
	.align		4
.L_112:
        /*0264*/ 	.byte	0x04, 0x12
        /*0266*/ 	.short	(.L_114 - .L_113)
	.align		4
.L_113:
        /*0268*/ 	.word	index@(_ZN7cutlass13device_kernelIN5flash19enable_sm80_to_sm89INS1_16FlashAttnFwdSm80INS1_25CollectiveMainloopFwdSm80ILi8ELi2ELb1EN4cute5tupleIJNS5_1CILi128EEENS7_ILi96EEENS7_ILi192EEEEEELi192ENS_6half_tEfNS_4arch4Sm80ELb1ELb0ELb0ELb0ELb0ELb0ELb1ELb0EEENS1_21CollectiveEpilogueFwdINS6_IJS8_SA_S9_EEENS6_IJNS7_ILi1EEESI_SI_EEESC_SE_Li256ELb0ELb1ELb0ELb0EEENS1_30DynamicPersistentTileSchedulerILi256ELi256ELb0ELb1ELb0EEEEEEEEEvNT_6ParamsE)
        /*026c*/ 	.word	0x00000000


	//----- nvinfo : EIATTR_MIN_STACK_SIZE
	.align		4
.L_114:
        /*0270*/ 	.byte	0x04, 0x12
        /*0272*/ 	.short	(.L_116 - .L_115)
	.align		4
.L_115:
        /*0274*/ 	.word	index@(_ZN7cutlass13device_kernelIN5flash19enable_sm80_to_sm89INS1_16FlashAttnFwdSm80INS1_25CollectiveMainloopFwdSm80ILi8ELi2ELb1EN4cute5tupleIJNS5_1CILi128EEENS7_ILi96EEENS7_ILi192EEEEEELi192ENS_6half_tEfNS_4arch4Sm80ELb1ELb0ELb0ELb1ELb0ELb0ELb1ELb0EEENS1_21CollectiveEpilogueFwdINS6_IJS8_SA_S9_EEENS6_IJNS7_ILi1EEESI_SI_EEESC_SE_Li256ELb1ELb1ELb0ELb0EEENS1_19SingleTileSchedulerILb1ELb0ELb1ELi128EEEEEEEEEvNT_6ParamsE)
        /*0278*/ 	.word	0x00000000


	//----- nvinfo : EIATTR_MIN_STACK_SIZE
	.align		4
.L_116:
        /*027c*/ 	.byte	0x04, 0x12
        /*027e*/ 	.short	(.L_118 - .L_117)
	.align		4
.L_117:
        /*0280*/ 	.word	index@(_ZN7cutlass13device_kernelIN5flash19enable_sm80_to_sm89INS1_16FlashAttnFwdSm80INS1_25CollectiveMainloopFwdSm80ILi8ELi2ELb0EN4cute5tupleIJNS5_1CILi128EEENS7_ILi64EEENS7_ILi192EEEEEELi192ENS_6half_tEfNS_4arch4Sm80ELb1ELb0ELb0ELb1ELb0ELb1ELb1ELb0EEENS1_21CollectiveEpilogueFwdINS6_IJS8_SA_S9_EEENS6_IJNS7_ILi1EEESI_SI_EEESC_SE_Li256ELb1ELb1ELb0ELb0EEENS1_19SingleTileSchedulerILb1ELb0ELb1ELi128EEEEEEEEEvNT_6ParamsE)
        /*0284*/ 	.word	0x00000000
.L_118:


//--------------------- .nv.compat                --------------------------
	.section	.nv.compat,"",@"SHT_CUDA_COMPAT_INFO"
	.align	4
        /*0000*/ 	.byte	0x02, 0x09, 0x01, 0x00, 0x02, 0x02, 0x01, 0x00, 0x02, 0x05, 0x05, 0x00, 0x03, 0x07, 0x01, 0x01
        /*0010*/ 	.byte	0x02, 0x03, 0x00, 0x00, 0x02, 0x06, 0x01, 0x00, 0x04, 0x0b, 0x08, 0x00, 0x00, 0x00, 0x00, 0x00
        /*0020*/ 	.byte	0x00, 0x00, 0x00, 0x00


//--------------------- .nv.info._ZN7cutlass13device_kernelIN5flash19enable_sm80_to_sm89INS1_16FlashAttnFwdSm80INS1_25CollectiveMainloopFwdSm80ILi8ELi1ELb1EN4cute5tupleIJNS5_1CILi128EEENS7_ILi96EEENS7_ILi192EEEEEELi192ENS_6half_tEfNS_4arch4Sm80ELb0ELb0ELb0ELb0ELb0ELb0ELb1ELb0EEENS1_21CollectiveEpilogueFwdINS6_IJS8_SA_S9_EEENS6_IJNS7_ILi1EEESI_SI_EEESC_SE_Li256ELb0ELb1ELb0ELb0EEENS1_19SingleTileSchedulerILb0ELb0ELb1ELi128EEEEEEEEEvNT_6ParamsE --------------------------
	.section	.nv.info._ZN7cutlass13device_kernelIN5flash19enable_sm80_to_sm89INS1_16FlashAttnFwdSm80INS1_25CollectiveMainloopFwdSm80ILi8ELi1ELb1EN4cute5tupleIJNS5_1CILi128EEENS7_ILi96EEENS7_ILi192EEEEEELi192ENS_6half_tEfNS_4arch4Sm80ELb0ELb0ELb0ELb0ELb0ELb0ELb1ELb0EEENS1_21CollectiveEpilogueFwdINS6_IJS8_SA_S9_EEENS6_IJNS7_ILi1EEESI_SI_EEESC_SE_Li256ELb0ELb1ELb0ELb0EEENS1_19SingleTileSchedulerILb0ELb0ELb1ELi128EEEEEEEEEvNT_6ParamsE,"",@"SHT_CUDA_INFO"
	.sectionflags	@""
	.align	4


	//----- nvinfo : EIATTR_CUDA_API_VERSION
	.align		4
        /*0000*/ 	.byte	0x04, 0x37
        /*0002*/ 	.short	(.L_120 - .L_119)
.L_119:
        /*0004*/ 	.word	0x00000082


	//----- nvinfo : EIATTR_KPARAM_INFO
	.align		4
.L_120:
        /*0008*/ 	.byte	0x04, 0x17
        /*000a*/ 	.short	(.L_122 - .L_121)
.L_121:
        /*000c*/ 	.word	0x00000000
        /*0010*/ 	.short	0x0000
        /*0012*/ 	.short	0x0000
        /*0014*/ 	.byte	0x00, 0xf0, 0x61, 0x10


	//----- nvinfo : EIATTR_SPARSE_MMA_MASK
	.align		4
.L_122:
        /*0018*/ 	.byte	0x03, 0x50
        /*001a*/ 	.short	0x0000


	//----- nvinfo : EIATTR_MAXREG_COUNT
	.align		4
        /*001c*/ 	.byte	0x03, 0x1b
        /*001e*/ 	.short	0x00ff


	//----- nvinfo : EIATTR_MERCURY_ISA_VERSION
	.align		4
        /*0020*/ 	.byte	0x03, 0x5f
        /*0022*/ 	.short	0x0101


	//----- nvinfo : EIATTR_EXIT_INSTR_OFFSETS
	.align		4
        /*0024*/ 	.byte	0x04, 0x1c
        /*0026*/ 	.short	(.L_124 - .L_123)


	//   ....[0]....
.L_123:
        /*0028*/ 	.word	0x00000010


	//----- nvinfo : EIATTR_MAX_THREADS
	.align		4
.L_124:
        /*002c*/ 	.byte	0x04, 0x05
        /*002e*/ 	.short	(.L_126 - .L_125)
.L_125:
        /*0030*/ 	.word	0x00000100
        /*0034*/ 	.word	0x00000001
        /*0038*/ 	.word	0x00000001


	//----- nvinfo : EIATTR_CBANK_PARAM_SIZE
	.align		4
.L_126:
        /*003c*/ 	.byte	0x03, 0x19
        /*003e*/ 	.short	0x0418


	//----- nvinfo : EIATTR_PARAM_CBANK
	.align		4
        /*0040*/ 	.byte	0x04, 0x0a
        /*0042*/ 	.short	(.L_128 - .L_127)
	.align		4
.L_127:
        /*0044*/ 	.word	index@(.nv.constant0._ZN7cutlass13device_kernelIN5flash19enable_sm80_to_sm89INS1_16FlashAttnFwdSm80INS1_25CollectiveMainloopFwdSm80ILi8ELi1ELb1EN4cute5tupleIJNS5_1CILi128EEENS7_ILi96EEENS7_ILi192EEEEEELi192ENS_6half_tEfNS_4arch4Sm80ELb0ELb0ELb0ELb0ELb0ELb0ELb1ELb0EEENS1_21CollectiveEpilogueFwdINS6_IJS8_SA_S9_EEENS6_IJNS7_ILi1EEESI_SI_EEESC_SE_Li256ELb0ELb1ELb0ELb0EEENS1_19SingleTileSchedulerILb0ELb0ELb1ELi128EEEEEEEEEvNT_6ParamsE)
        /*0048*/ 	.short	0x0210
        /*004a*/ 	.short	0x0418


	//----- nvinfo : EIATTR_SW_WAR
	.align		4
.L_128:
        /*004c*/ 	.byte	0x04, 0x36
        /*004e*/ 	.short	(.L_130 - .L_129)
.L_129:
        /*0050*/ 	.word	0x00000008
.L_130:


//--------------------- .nv.info._ZN7cutlass13device_kernelIN5flash19enable_sm80_to_sm89INS1_16FlashAttnFwdSm80INS1_25CollectiveMainloopFwdSm80ILi8ELi1ELb1EN4cute5tupleIJNS5_1CILi128EEENS7_ILi96EEENS7_ILi192EEEEEELi192ENS_6half_tEfNS_4arch4Sm80ELb0ELb0ELb0ELb1ELb0ELb0ELb1ELb0EEENS1_21CollectiveEpilogueFwdINS6_IJS8_SA_S9_EEENS6_IJNS7_ILi1EEESI_SI_EEESC_SE_Li256ELb1ELb1ELb0ELb0EEENS1_19SingleTileSchedulerILb1ELb0ELb1ELi128EEEEEEEEEvNT_6ParamsE --------------------------
	.section	.nv.info._ZN7cutlass13device_kernelIN5flash19enable_sm80_to_sm89INS1_16FlashAttnFwdSm80INS1_25CollectiveMainloopFwdSm80ILi8ELi1ELb1EN4cute5tupleIJNS5_1CILi128EEENS7_ILi96EEENS7_ILi192EEEEEELi192ENS_6half_tEfNS_4arch4Sm80ELb0ELb0ELb0ELb1ELb0ELb0ELb1ELb0EEENS1_21CollectiveEpilogueFwdINS6_IJS8_SA_S9_EEENS6_IJNS7_ILi1EEESI_SI_EEESC_SE_Li256ELb1ELb1ELb0ELb0EEENS1_19SingleTileSchedulerILb1ELb0ELb1ELi128EEEEEEEEEvNT_6ParamsE,"",@"SHT_CUDA_INFO"
	.sectionflags	@""
	.align	4


	//----- nvinfo : EIATTR_CUDA_API_VERSION
	.align		4
        /*0000*/ 	.byte	0x04, 0x37
        /*0002*/ 	.short	(.L_132 - .L_131)
.L_131:
        /*0004*/ 	.word	0x00000082


	//----- nvinfo : EIATTR_KPARAM_INFO
	.align		4
.L_132:
        /*0008*/ 	.byte	0x04, 0x17
        /*000a*/ 	.short	(.L_134 - .L_133)
.L_133:
        /*000c*/ 	.word	0x00000000
        /*0010*/ 	.short	0x0000
        /*0012*/ 	.short	0x0000
        /*0014*/ 	.byte	0x00, 0xf0, 0x61, 0x10


	//----- nvinfo : EIATTR_SPARSE_MMA_MASK
	.align		4
.L_134:
        /*0018*/ 	.byte	0x03, 0x50
        /*001a*/ 	.short	0x0000


	//----- nvinfo : EIATTR_MAXREG_COUNT
	.align		4
        /*001c*/ 	.byte	0x03, 0x1b
        /*001e*/ 	.short	0x00ff


	//----- nvinfo : EIATTR_MERCURY_ISA_VERSION
	.align		4
        /*0020*/ 	.byte	0x03, 0x5f
        /*0022*/ 	.short	0x0101


	//----- nvinfo : EIATTR_EXIT_INSTR_OFFSETS
	.align		4
        /*0024*/ 	.byte	0x04, 0x1c
        /*0026*/ 	.short	(.L_136 - .L_135)


	//   ....[0]....
.L_135:
        /*0028*/ 	.word	0x00000010


	//----- nvinfo : EIATTR_MAX_THREADS
	.align		4
.L_136:
        /*002c*/ 	.byte	0x04, 0x05
        /*002e*/ 	.short	(.L_138 - .L_137)
.L_137:
        /*0030*/ 	.word	0x00000100
        /*0034*/ 	.word	0x00000001
        /*0038*/ 	.word	0x00000001


	//----- nvinfo : EIATTR_CBANK_PARAM_SIZE
	.align		4
.L_138:
        /*003c*/ 	.byte	0x03, 0x19
        /*003e*/ 	.short	0x0418


	//----- nvinfo : EIATTR_PARAM_CBANK
	.align		4
        /*0040*/ 	.byte	0x04, 0x0a
        /*0042*/ 	.short	(.L_140 - .L_139)
	.align		4
.L_139:
        /*0044*/ 	.word	index@(.nv.constant0._ZN7cutlass13device_kernelIN5flash19enable_sm80_to_sm89INS1_16FlashAttnFwdSm80INS1_25CollectiveMainloopFwdSm80ILi8ELi1ELb1EN4cute5tupleIJNS5_1CILi128EEENS7_ILi96EEENS7_ILi192EEEEEELi192ENS_6half_tEfNS_4arch4Sm80ELb0ELb0ELb0ELb1ELb0ELb0ELb1ELb0EEENS1_21CollectiveEpilogueFwdINS6_IJS8_SA_S9_EEENS6_IJNS7_ILi1EEESI_SI_EEESC_SE_Li256ELb1ELb1ELb0ELb0EEENS1_19SingleTileSchedulerILb1ELb0ELb1ELi128EEEEEEEEEvNT_6ParamsE)
        /*0048*/ 	.short	0x0210
        /*004a*/ 	.short	0x0418


	//----- nvinfo : EIATTR_SW_WAR
	.align		4
.L_140:
        /*004c*/ 	.byte	0x04, 0x36
        /*004e*/ 	.short	(.L_142 - .L_141)
.L_141:
        /*0050*/ 	.word	0x00000008
.L_142:


//--------------------- .nv.info._ZN7cutlass13device_kernelIN5flash19enable_sm80_to_sm89INS1_16FlashAttnFwdSm80INS1_25CollectiveMainloopFwdSm80ILi8ELi1ELb0EN4cute5tupleIJNS5_1CILi128EEENS7_ILi64EEENS7_ILi192EEEEEELi192ENS_6half_tEfNS_4arch4Sm80ELb0ELb0ELb0ELb1ELb0ELb1ELb1ELb0EEENS1_21CollectiveEpilogueFwdINS6_IJS8_SA_S9_EEENS6_IJNS7_ILi1EEESI_SI_EEESC_SE_Li256ELb1ELb1ELb0ELb0EEENS1_19SingleTileSchedulerILb1ELb0ELb1ELi128EEEEEEEEEvNT_6ParamsE --------------------------
	.section	.nv.info._ZN7cutlass13device_kernelIN5flash19enable_sm80_to_sm89INS1_16FlashAttnFwdSm80INS1_25CollectiveMainloopFwdSm80ILi8ELi1ELb0EN4cute5tupleIJNS5_1CILi128EEENS7_ILi64EEENS7_ILi192EEEEEELi192ENS_6half_tEfNS_4arch4Sm80ELb0ELb0ELb0ELb1ELb0ELb1ELb1ELb0EEENS1_21CollectiveEpilogueFwdINS6_IJS8_SA_S9_EEENS6_IJNS7_ILi1EEESI_SI_EEESC_SE_Li256ELb1ELb1ELb0ELb0EEENS1_19SingleTileSchedulerILb1ELb0ELb1ELi128EEEEEEEEEvNT_6ParamsE,"",@"SHT_CUDA_INFO"
	.sectionflags	@""
	.align	4


	//----- nvinfo : EIATTR_CUDA_API_VERSION
	.align		4
        /*0000*/ 	.byte	0x04, 0x37
        /*0002*/ 	.short	(.L_144 - .L_143)
.L_143:
        /*0004*/ 	.word	0x00000082


	//----- nvinfo : EIATTR_KPARAM_INFO
	.align		4
.L_144:
        /*0008*/ 	.byte	0x04, 0x17
        /*000a*/ 	.short	(.L_146 - .L_145)
.L_145:
        /*000c*/ 	.word	0x00000000
        /*0010*/ 	.short	0x0000
        /*0012*/ 	.short	0x0000
        /*0014*/ 	.byte	0x00, 0xf0, 0x61, 0x10


	//----- nvinfo : EIATTR_SPARSE_MMA_MASK
	.align		4
.L_146:
        /*0018*/ 	.byte	0x03, 0x50
        /*001a*/ 	.short	0x0000


	//----- nvinfo : EIATTR_MAXREG_COUNT
	.align		4
        /*001c*/ 	.byte	0x03, 0x1b
        /*001e*/ 	.short	0x00ff


	//----- nvinfo : EIATTR_MERCURY_ISA_VERSION
	.align		4
        /*0020*/ 	.byte	0x03, 0x5f
        /*0022*/ 	.short	0x0101


	//----- nvinfo : EIATTR_EXIT_INSTR_OFFSETS
	.align		4
        /*0024*/ 	.byte	0x04, 0x1c
        /*0026*/ 	.short	(.L_148 - .L_147)


	//   ....[0]....
.L_147:
        /*0028*/ 	.word	0x00000010


	//----- nvinfo : EIATTR_MAX_THREADS
	.align		4
.L_148:
        /*002c*/ 	.byte	0x04, 0x05
        /*002e*/ 	.short	(.L_150 - .L_149)
.L_149:
        /*0030*/ 	.word	0x00000100
        /*0034*/ 	.word	0x00000001
        /*0038*/ 	.word	0x00000001


	//----- nvinfo : EIATTR_CBANK_PARAM_SIZE
	.align		4
.L_150:
        /*003c*/ 	.byte	0x03, 0x19
        /*003e*/ 	.short	0x0418


	//----- nvinfo : EIATTR_PARAM_CBANK
	.align		4
        /*0040*/ 	.byte	0x04, 0x0a
        /*0042*/ 	.short	(.L_152 - .L_151)
	.align		4
.L_151:
        /*0044*/ 	.word	index@(.nv.constant0._ZN7cutlass13device_kernelIN5flash19enable_sm80_to_sm89INS1_16FlashAttnFwdSm80INS1_25CollectiveMainloopFwdSm80ILi8ELi1ELb0EN4cute5tupleIJNS5_1CILi128EEENS7_ILi64EEENS7_ILi192EEEEEELi192ENS_6half_tEfNS_4arch4Sm80ELb0ELb0ELb0ELb1ELb0ELb1ELb1ELb0EEENS1_21CollectiveEpilogueFwdINS6_IJS8_SA_S9_EEENS6_IJNS7_ILi1EEESI_SI_EEESC_SE_Li256ELb1ELb1ELb0ELb0EEENS1_19SingleTileSchedulerILb1ELb0ELb1ELi128EEEEEEEEEvNT_6ParamsE)
        /*0048*/ 	.short	0x0210
        /*004a*/ 	.short	0x0418


	//----- nvinfo : EIATTR_SW_WAR
	.align		4
.L_152:
        /*004c*/ 	.byte	0x04, 0x36
        /*004e*/ 	.short	(.L_154 - .L_153)
.L_153:
        /*0050*/ 	.word	0x00000008
.L_154:


//--------------------- .nv.info._ZN7cutlass13device_kernelIN5flash19enable_sm80_to_sm89INS1_16FlashAttnFwdSm80INS1_25CollectiveMainloopFwdSm80ILi8ELi1ELb0EN4cute5tupleIJNS5_1CILi128EEENS7_ILi64EEENS7_ILi192EEEEEELi192ENS_6half_tEfNS_4arch4Sm80ELb0ELb1ELb0ELb0ELb0ELb0ELb1ELb0EEENS1_21CollectiveEpilogueFwdINS6_IJS8_SA_S9_EEENS6_IJNS7_ILi1EEESI_SI_EEESC_SE_Li256ELb0ELb1ELb0ELb0EEENS1_19SingleTileSchedulerILb0ELb0ELb1ELi128EEEEEEEEEvNT_6ParamsE --------------------------
	.section	.nv.info._ZN7cutlass13device_kernelIN5flash19enable_sm80_to_sm89INS1_16FlashAttnFwdSm80INS1_25CollectiveMainloopFwdSm80ILi8ELi1ELb0EN4cute5tupleIJNS5_1CILi128EEENS7_ILi64EEENS7_ILi192EEEEEELi192ENS_6half_tEfNS_4arch4Sm80ELb0ELb1ELb0ELb0ELb0ELb0ELb1ELb0EEENS1_21CollectiveEpilogueFwdINS6_IJS8_SA_S9_EEENS6_IJNS7_ILi1EEESI_SI_EEESC_SE_Li256ELb0ELb1ELb0ELb0EEENS1_19SingleTileSchedulerILb0ELb0ELb1ELi128EEEEEEEEEvNT_6ParamsE,"",@"SHT_CUDA_INFO"
	.sectionflags	@""
	.align	4


	//----- nvinfo : EIATTR_CUDA_API_VERSION
	.align		4
        /*0000*/ 	.byte	0x04, 0x37
        /*0002*/ 	.short	(.L_156 - .L_155)
.L_155:
        /*0004*/ 	.word	0x00000082


	//----- nvinfo : EIATTR_KPARAM_INFO
	.align		4
.L_156:
        /*0008*/ 	.byte	0x04, 0x17
        /*000a*/ 	.short	(.L_158 - .L_157)
.L_157:
        /*000c*/ 	.word	0x00000000
        /*0010*/ 	.short	0x0000
        /*0012*/ 	.short	0x0000
        /*0014*/ 	.byte	0x00, 0xf0, 0x61, 0x10


	//----- nvinfo : EIATTR_SPARSE_MMA_MASK
	.align		4
.L_158:
        /*0018*/ 	.byte	0x03, 0x50
        /*001a*/ 	.short	0x0000


	//----- nvinfo : EIATTR_MAXREG_COUNT
	.align		4
        /*001c*/ 	.byte	0x03, 0x1b
        /*001e*/ 	.short	0x00ff


	//----- nvinfo : EIATTR_MERCURY_ISA_VERSION
	.align		4
        /*0020*/ 	.byte	0x03, 0x5f
        /*0022*/ 	.short	0x0101


	//----- nvinfo : EIATTR_EXIT_INSTR_OFFSETS
	.align		4
        /*0024*/ 	.byte	0x04, 0x1c
        /*0026*/ 	.short	(.L_160 - .L_159)


	//   ....[0]....
.L_159:
        /*0028*/ 	.word	0x00000010


	//----- nvinfo : EIATTR_MAX_THREADS
	.align		4
.L_160:
        /*002c*/ 	.byte	0x04, 0x05
        /*002e*/ 	.short	(.L_162 - .L_161)
.L_161:
        /*0030*/ 	.word	0x00000100
        /*0034*/ 	.word	0x00000001
        /*0038*/ 	.word	0x00000001


	//----- nvinfo : EIATTR_CBANK_PARAM_SIZE
	.align		4
.L_162:
        /*003c*/ 	.byte	0x03, 0x19
        /*003e*/ 	.short	0x0418


	//----- nvinfo : EIATTR_PARAM_CBANK
	.align		4
        /*0040*/ 	.byte	0x04, 0x0a
        /*0042*/ 	.short	(.L_164 - .L_163)
	.align		4
.L_163:
        /*0044*/ 	.word	index@(.nv.constant0._ZN7cutlass13device_kernelIN5flash19enable_sm80_to_sm89INS1_16FlashAttnFwdSm80INS1_25CollectiveMainloopFwdSm80ILi8ELi1ELb0EN4cute5tupleIJNS5_1CILi128EEENS7_ILi64EEENS7_ILi192EEEEEELi192ENS_6half_tEfNS_4arch4Sm80ELb0ELb1ELb0ELb0ELb0ELb0ELb1ELb0EEENS1_21CollectiveEpilogueFwdINS6_IJS8_SA_S9_EEENS6_IJNS7_ILi1EEESI_SI_EEESC_SE_Li256ELb0ELb1ELb0ELb0EEENS1_19SingleTileSchedulerILb0ELb0ELb1ELi128EEEEEEEEEvNT_6ParamsE)
        /*0048*/ 	.short	0x0210
        /*004a*/ 	.short	0x0418


	//----- nvinfo : EIATTR_SW_WAR
	.align		4
.L_164:
        /*004c*/ 	.byte	0x04, 0x36
        /*004e*/ 	.short	(.L_166 - .L_165)
.L_165:
        /*0050*/ 	.word	0x00000008
.L_166:


//--------------------- .nv.info._ZN7cutlass13device_kernelIN5flash19enable_sm80_to_sm89INS1_16FlashAttnFwdSm80INS1_25CollectiveMainloopFwdSm80ILi8ELi1ELb0EN4cute5tupleIJNS5_1CILi128EEENS7_ILi64EEENS7_ILi192EEEEEELi192ENS_6half_tEfNS_4arch4Sm80ELb0ELb1ELb0ELb1ELb0ELb0ELb1ELb0EEENS1_21CollectiveEpilogueFwdINS6_IJS8_SA_S9_EEENS6_IJNS7_ILi1EEESI_SI_EEESC_SE_Li256ELb1ELb1ELb0ELb0EEENS1_19SingleTileSchedulerILb1ELb0ELb1ELi128EEEEEEEEEvNT_6ParamsE --------------------------
	.section	.nv.info._ZN7cutlass13device_kernelIN5flash19enable_sm80_to_sm89INS1_16FlashAttnFwdSm80INS1_25CollectiveMainloopFwdSm80ILi8ELi1ELb0EN4cute5tupleIJNS5_1CILi128EEENS7_ILi64EEENS7_ILi192EEEEEELi192ENS_6half_tEfNS_4arch4Sm80ELb0ELb1ELb0ELb1ELb0ELb0ELb1ELb0EEENS1_21CollectiveEpilogueFwdINS6_IJS8_SA_S9_EEENS6_IJNS7_ILi1EEESI_SI_EEESC_SE_Li256ELb1ELb1ELb0ELb0EEENS1_19SingleTileSchedulerILb1ELb0ELb1ELi128EEEEEEEEEvNT_6ParamsE,"",@"SHT_CUDA_INFO"
	.sectionflags	@""
	.align	4


	//----- nvinfo : EIATTR_CUDA_API_VERSION
	.align		4
        /*0000*/ 	.byte	0x04, 0x37
        /*0002*/ 	.short	(.L_168 - .L_167)
.L_167:
        /*0004*/ 	.word	0x00000082


	//----- nvinfo : EIATTR_KPARAM_INFO
	.align		4
.L_168:
        /*0008*/ 	.byte	0x04, 0x17
        /*000a*/ 	.short	(.L_170 - .L_169)
.L_169:
        /*000c*/ 	.word	0x00000000
        /*0010*/ 	.short	0x0000
        /*0012*/ 	.short	0x0000
        /*0014*/ 	.byte	0x00, 0xf0, 0x61, 0x10


	//----- nvinfo : EIATTR_SPARSE_MMA_MASK
	.align		4
.L_170:
        /*0018*/ 	.byte	0x03, 0x50
        /*001a*/ 	.short	0x0000


	//----- nvinfo : EIATTR_MAXREG_COUNT
	.align		4
        /*001c*/ 	.byte	0x03, 0x1b
        /*001e*/ 	.short	0x00ff


	//----- nvinfo : EIATTR_MERCURY_ISA_VERSION
	.align		4
        /*0020*/ 	.byte	0x03, 0x5f
        /*0022*/ 	.short	0x0101


	//----- nvinfo : EIATTR_EXIT_INSTR_OFFSETS
	.align		4
        /*0024*/ 	.byte	0x04, 0x1c
        /*0026*/ 	.short	(.L_172 - .L_171)


	//   ....[0]....
.L_171:
        /*0028*/ 	.word	0x00000010


	//----- nvinfo : EIATTR_MAX_THREADS
	.align		4
.L_172:
        /*002c*/ 	.byte	0x04, 0x05
        /*002e*/ 	.short	(.L_174 - .L_173)
.L_173:
        /*0030*/ 	.word	0x00000100
        /*0034*/ 	.word	0x00000001
        /*0038*/ 	.word	0x00000001


	//----- nvinfo : EIATTR_CBANK_PARAM_SIZE
	.align		4
.L_174:
        /*003c*/ 	.byte	0x03, 0x19
        /*003e*/ 	.short	0x0418


	//----- nvinfo : EIATTR_PARAM_CBANK
	.align		4
        /*0040*/ 	.byte	0x04, 0x0a
        /*0042*/ 	.short	(.L_176 - .L_175)
	.align		4
.L_175:
        /*0044*/ 	.word	index@(.nv.constant0._ZN7cutlass13device_kernelIN5flash19enable_sm80_to_sm89INS1_16FlashAttnFwdSm80INS1_25CollectiveMainloopFwdSm80ILi8ELi1ELb0EN4cute5tupleIJNS5_1CILi128EEENS7_ILi64EEENS7_ILi192EEEEEELi192ENS_6half_tEfNS_4arch4Sm80ELb0ELb1ELb0ELb1ELb0ELb0ELb1ELb0EEENS1_21CollectiveEpilogueFwdINS6_IJS8_SA_S9_EEENS6_IJNS7_ILi1EEESI_SI_EEESC_SE_Li256ELb1ELb1ELb0ELb0EEENS1_19SingleTileSchedulerILb1ELb0ELb1ELi128EEEEEEEEEvNT_6ParamsE)
        /*0048*/ 	.short	0x0210
        /*004a*/ 	.short	0x0418


	//----- nvinfo : EIATTR_SW_WAR
	.align		4
.L_176:
        /*004c*/ 	.byte	0x04, 0x36
        /*004e*/ 	.short	(.L_178 - .L_177)
.L_177:
        /*0050*/ 	.word	0x00000008
.L_178:


//--------------------- .nv.info._ZN7cutlass13device_kernelIN5flash19enable_sm80_to_sm89INS1_16FlashAttnFwdSm80INS1_25CollectiveMainloopFwdSm80ILi8ELi1ELb0EN4cute5tupleIJNS5_1CILi128EEENS7_ILi64EEENS7_ILi192EEEEEELi192ENS_6half_tEfNS_4arch4Sm80ELb0ELb1ELb0ELb1ELb0ELb1ELb1ELb0EEENS1_21CollectiveEpilogueFwdINS6_IJS8_SA_S9_EEENS6_IJNS7_ILi1EEESI_SI_EEESC_SE_Li256ELb1ELb1ELb0ELb0EEENS1_19SingleTileSchedulerILb1ELb0ELb1ELi128EEEEEEEEEvNT_6ParamsE --------------------------
	.section	.nv.info._ZN7cutlass13device_kernelIN5flash19enable_sm80_to_sm89INS1_16FlashAttnFwdSm80INS1_25CollectiveMainloopFwdSm80ILi8ELi1ELb0EN4cute5tupleIJNS5_1CILi128EEENS7_ILi64EEENS7_ILi192EEEEEELi192ENS_6half_tEfNS_4arch4Sm80ELb0ELb1ELb0ELb1ELb0ELb1ELb1ELb0EEENS1_21CollectiveEpilogueFwdINS6_IJS8_SA_S9_EEENS6_IJNS7_ILi1EEESI_SI_EEESC_SE_Li256ELb1ELb1ELb0ELb0EEENS1_19SingleTileSchedulerILb1ELb0ELb1ELi128EEEEEEEEEvNT_6ParamsE,"",@"SHT_CUDA_INFO"
	.sectionflags	@""
	.align	4


	//----- nvinfo : EIATTR_CUDA_API_VERSION
	.align		4
        /*0000*/ 	.byte	0x04, 0x37
        /*0002*/ 	.short	(.L_180 - .L_179)
.L_179:
        /*0004*/ 	.word	0x00000082


	//----- nvinfo : EIATTR_KPARAM_INFO
	.align		4
.L_180:
        /*0008*/ 	.byte	0x04, 0x17
        /*000a*/ 	.short	(.L_182 - .L_181)
.L_181:
        /*000c*/ 	.word	0x00000000
        /*0010*/ 	.short	0x0000
        /*0012*/ 	.short	0x0000
        /*0014*/ 	.byte	0x00, 0xf0, 0x61, 0x10


	//----- nvinfo : EIATTR_SPARSE_MMA_MASK
	.align		4
.L_182:
        /*0018*/ 	.byte	0x03, 0x50
        /*001a*/ 	.short	0x0000


	//----- nvinfo : EIATTR_MAXREG_COUNT
	.align		4
        /*001c*/ 	.byte	0x03, 0x1b
        /*001e*/ 	.short	0x00ff


	//----- nvinfo : EIATTR_MERCURY_ISA_VERSION
	.align		4
        /*0020*/ 	.byte	0x03, 0x5f
        /*0022*/ 	.short	0x0101


	//----- nvinfo : EIATTR_EXIT_INSTR_OFFSETS
	.align		4
        /*0024*/ 	.byte	0x04, 0x1c
        /*0026*/ 	.short	(.L_184 - .L_183)


	//   ....[0]....
.L_183:
        /*0028*/ 	.word	0x00000010


	//----- nvinfo : EIATTR_MAX_THREADS
	.align		4
.L_184:
        /*002c*/ 	.byte	0x04, 0x05
        /*002e*/ 	.short	(.L_186 - .L_185)
.L_185:
        /*0030*/ 	.word	0x00000100
        /*0034*/ 	.word	0x00000001
        /*0038*/ 	.word	0x00000001


	//----- nvinfo : EIATTR_CBANK_PARAM_SIZE
	.align		4
.L_186:
        /*003c*/ 	.byte	0x03, 0x19
        /*003e*/ 	.short	0x0418


	//----- nvinfo : EIATTR_PARAM_CBANK
	.align		4
        /*0040*/ 	.byte	0x04, 0x0a
        /*0042*/ 	.short	(.L_188 - .L_187)
	.align		4
.L_187:
        /*0044*/ 	.word	index@(.nv.constant0._ZN7cutlass13device_kernelIN5flash19enable_sm80_to_sm89INS1_16FlashAttnFwdSm80INS1_25CollectiveMainloopFwdSm80ILi8ELi1ELb0EN4cute5tupleIJNS5_1CILi128EEENS7_ILi64EEENS7_ILi192EEEEEELi192ENS_6half_tEfNS_4arch4Sm80ELb0ELb1ELb0ELb1ELb0ELb1ELb1ELb0EEENS1_21CollectiveEpilogueFwdINS6_IJS8_SA_S9_EEENS6_IJNS7_ILi1EEESI_SI_EEESC_SE_Li256ELb1ELb1ELb0ELb0EEENS1_19SingleTileSchedulerILb1ELb0ELb1ELi128EEEEEEEEEvNT_6ParamsE)
        /*0048*/ 	.short	0x0210
        /*004a*/ 	.short	0x0418


	//----- nvinfo : EIATTR_SW_WAR
	.align		4
.L_188:
        /*004c*/ 	.byte	0x04, 0x36
        /*004e*/ 	.short	(.L_190 - .L_189)
.L_189:
        /*0050*/ 	.word	0x00000008
.L_190:


//--------------------- .nv.info._ZN7cutlass13device_kernelIN5flash19enable_sm80_to_sm89INS1_16FlashAttnFwdSm80INS1_25CollectiveMainloopFwdSm80ILi8ELi1ELb1EN4cute5tupleIJNS5_1CILi128EEENS7_ILi96EEENS7_ILi192EEEEEELi192ENS_6half_tEfNS_4arch4Sm80ELb1ELb0ELb0ELb0ELb0ELb0ELb1ELb0EEENS1_21CollectiveEpilogueFwdINS6_IJS8_SA_S9_EEENS6_IJNS7_ILi1EEESI_SI_EEESC_SE_Li256ELb0ELb1ELb0ELb0EEENS1_30DynamicPersistentTileSchedulerILi256ELi256ELb0ELb1ELb0EEEEEEEEEvNT_6ParamsE --------------------------
	.section	.nv.info._ZN7cutlass13device_kernelIN5flash19enable_sm80_to_sm89INS1_16FlashAttnFwdSm80INS1_25CollectiveMainloopFwdSm80ILi8ELi1ELb1EN4cute5tupleIJNS5_1CILi128EEENS7_ILi96EEENS7_ILi192EEEEEELi192ENS_6half_tEfNS_4arch4Sm80ELb1ELb0ELb0ELb0ELb0ELb0ELb1ELb0EEENS1_21CollectiveEpilogueFwdINS6_IJS8_SA_S9_EEENS6_IJNS7_ILi1EEESI_SI_EEESC_SE_Li256ELb0ELb1ELb0ELb0EEENS1_30DynamicPersistentTileSchedulerILi256ELi256ELb0ELb1ELb0EEEEEEEEEvNT_6ParamsE,"",@"SHT_CUDA_INFO"
	.sectionflags	@""
	.align	4


	//----- nvinfo : EIATTR_CUDA_API_VERSION
	.align		4
        /*0000*/ 	.byte	0x04, 0x37
        /*0002*/ 	.short	(.L_192 - .L_191)
.L_191:
        /*0004*/ 	.word	0x00000082


	//----- nvinfo : EIATTR_KPARAM_INFO
	.align		4
.L_192:
        /*0008*/ 	.byte	0x04, 0x17
        /*000a*/ 	.short	(.L_194 - .L_193)
.L_193:
        /*000c*/ 	.word	0x00000000
        /*0010*/ 	.short	0x0000
        /*0012*/ 	.short	0x0000
        /*0014*/ 	.byte	0x00, 0xf0, 0xa1, 0x10


	//----- nvinfo : EIATTR_SPARSE_MMA_MASK
	.align		4
.L_194:
        /*0018*/ 	.byte	0x03, 0x50
        /*001a*/ 	.short	0x0000


	//----- nvinfo : EIATTR_MAXREG_COUNT
	.align		4
        /*001c*/ 	.byte	0x03, 0x1b
        /*001e*/ 	.short	0x00ff


	//----- nvinfo : EIATTR_MERCURY_ISA_VERSION
	.align		4
        /*0020*/ 	.byte	0x03, 0x5f
        /*0022*/ 	.short	0x0101


	//----- nvinfo : EIATTR_EXIT_INSTR_OFFSETS
	.align		4
        /*0024*/ 	.byte	0x04, 0x1c
        /*0026*/ 	.short	(.L_196 - .L_195)


	//   ....[0]....
.L_195:
        /*0028*/ 	.word	0x00000010


	//----- nvinfo : EIATTR_MAX_THREADS
	.align		4
.L_196:
        /*002c*/ 	.byte	0x04, 0x05
        /*002e*/ 	.short	(.L_198 - .L_197)
.L_197:
        /*0030*/ 	.word	0x00000100
        /*0034*/ 	.word	0x00000001
        /*0038*/ 	.word	0x00000001


	//----- nvinfo : EIATTR_CBANK_PARAM_SIZE
	.align		4
.L_198:
        /*003c*/ 	.byte	0x03, 0x19
        /*003e*/ 	.short	0x0428


	//----- nvinfo : EIATTR_PARAM_CBANK
	.align		4
        /*0040*/ 	.byte	0x04, 0x0a
        /*0042*/ 	.short	(.L_200 - .L_199)
	.align		4
.L_199:
        /*0044*/ 	.word	index@(.nv.constant0._ZN7cutlass13device_kernelIN5flash19enable_sm80_to_sm89INS1_16FlashAttnFwdSm80INS1_25CollectiveMainloopFwdSm80ILi8ELi1ELb1EN4cute5tupleIJNS5_1CILi128EEENS7_ILi96EEENS7_ILi192EEEEEELi192ENS_6half_tEfNS_4arch4Sm80ELb1ELb0ELb0ELb0ELb0ELb0ELb1ELb0EEENS1_21CollectiveEpilogueFwdINS6_IJS8_SA_S9_EEENS6_IJNS7_ILi1EEESI_SI_EEESC_SE_Li256ELb0ELb1ELb0ELb0EEENS1_30DynamicPersistentTileSchedulerILi256ELi256ELb0ELb1ELb0EEEEEEEEEvNT_6ParamsE)
        /*0048*/ 	.short	0x0210
        /*004a*/ 	.short	0x0428


	//----- nvinfo : EIATTR_SW_WAR
	.align		4
.L_200:
        /*004c*/ 	.byte	0x04, 0x36
        /*004e*/ 	.short	(.L_202 - .L_201)
.L_201:
        /*0050*/ 	.word	0x00000008
.L_202:


//--------------------- .nv.info._ZN7cutlass13device_kernelIN5flash19enable_sm80_to_sm89INS1_16FlashAttnFwdSm80INS1_25CollectiveMainloopFwdSm80ILi8ELi1ELb1EN4cute5tupleIJNS5_1CILi128EEENS7_ILi96EEENS7_ILi192EEEEEELi192ENS_6half_tEfNS_4arch4Sm80ELb1ELb0ELb0ELb1ELb0ELb0ELb1ELb0EEENS1_21CollectiveEpilogueFwdINS6_IJS8_SA_S9_EEENS6_IJNS7_ILi1EEESI_SI_EEESC_SE_Li256ELb1ELb1ELb0ELb0EEENS1_19SingleTileSchedulerILb1ELb0ELb1ELi128EEEEEEEEEvNT_6ParamsE --------------------------
	.section	.nv.info._ZN7cutlass13device_kernelIN5flash19enable_sm80_to_sm89INS1_16FlashAttnFwdSm80INS1_25CollectiveMainloopFwdSm80ILi8ELi1ELb1EN4cute5tupleIJNS5_1CILi128EEENS7_ILi96EEENS7_ILi192EEEEEELi192ENS_6half_tEfNS_4arch4Sm80ELb1ELb0ELb0ELb1ELb0ELb0ELb1ELb0EEENS1_21CollectiveEpilogueFwdINS6_IJS8_SA_S9_EEENS6_IJNS7_ILi1EEESI_SI_EEESC_SE_Li256ELb1ELb1ELb0ELb0EEENS1_19SingleTileSchedulerILb1ELb0ELb1ELi128EEEEEEEEEvNT_6ParamsE,"",@"SHT_CUDA_INFO"
	.sectionflags	@""
	.align	4


	//----- nvinfo : EIATTR_CUDA_API_VERSION
	.align		4
        /*0000*/ 	.byte	0x04, 0x37
        /*0002*/ 	.short	(.L_204 - .L_203)
.L_203:
        /*0004*/ 	.word	0x00000082


	//----- nvinfo : EIATTR_KPARAM_INFO
	.align		4
.L_204:
        /*0008*/ 	.byte	0x04, 0x17
        /*000a*/ 	.short	(.L_206 - .L_205)
.L_205:
        /*000c*/ 	.word	0x00000000
        /*0010*/ 	.short	0x0000
        /*0012*/ 	.short	0x0000
        /*0014*/ 	.byte	0x00, 0xf0, 0x61, 0x10


	//----- nvinfo : EIATTR_SPARSE_MMA_MASK
	.align		4
.L_206:
        /*0018*/ 	.byte	0x03, 0x50
        /*001a*/ 	.short	0x0000


	//----- nvinfo : EIATTR_MAXREG_COUNT
	.align		4
        /*001c*/ 	.byte	0x03, 0x1b
        /*001e*/ 	.short	0x00ff


	//----- nvinfo : EIATTR_MERCURY_ISA_VERSION
	.align		4
        /*0020*/ 	.byte	0x03, 0x5f
        /*0022*/ 	.short	0x0101


	//----- nvinfo : EIATTR_EXIT_INSTR_OFFSETS
	.align		4
        /*0024*/ 	.byte	0x04, 0x1c
        /*0026*/ 	.short	(.L_208 - .L_207)


	//   ....[0]....
.L_207:
        /*0028*/ 	.word	0x00000010


	//----- nvinfo : EIATTR_MAX_THREADS
	.align		4
.L_208:
        /*002c*/ 	.byte	0x04, 0x05
        /*002e*/ 	.short	(.L_210 - .L_209)
.L_209:
        /*0030*/ 	.word	0x00000100
        /*0034*/ 	.word	0x00000001
        /*0038*/ 	.word	0x00000001


	//----- nvinfo : EIATTR_CBANK_PARAM_SIZE
	.align		4
.L_210:
        /*003c*/ 	.byte	0x03, 0x19
        /*003e*/ 	.short	0x0418


	//----- nvinfo : EIATTR_PARAM_CBANK
	.align		4
        /*0040*/ 	.byte	0x04, 0x0a
        /*0042*/ 	.short	(.L_212 - .L_211)
	.align		4
.L_211:
        /*0044*/ 	.word	index@(.nv.constant0._ZN7cutlass13device_kernelIN5flash19enable_sm80_to_sm89INS1_16FlashAttnFwdSm80INS1_25CollectiveMainloopFwdSm80ILi8ELi1ELb1EN4cute5tupleIJNS5_1CILi128EEENS7_ILi96EEENS7_ILi192EEEEEELi192ENS_6half_tEfNS_4arch4Sm80ELb1ELb0ELb0ELb1ELb0ELb0ELb1ELb0EEENS1_21CollectiveEpilogueFwdINS6_IJS8_SA_S9_EEENS6_IJNS7_ILi1EEESI_SI_EEESC_SE_Li256ELb1ELb1ELb0ELb0EEENS1_19SingleTileSchedulerILb1ELb0ELb1ELi128EEEEEEEEEvNT_6ParamsE)
        /*0048*/ 	.short	0x0210
        /*004a*/ 	.short	0x0418


	//----- nvinfo : EIATTR_SW_WAR
	.align		4
.L_212:
        /*004c*/ 	.byte	0x04, 0x36
        /*004e*/ 	.short	(.L_214 - .L_213)
.L_213:
        /*0050*/ 	.word	0x00000008
.L_214:


//--------------------- .nv.info._ZN7cutlass13device_kernelIN5flash19enable_sm80_to_sm89INS1_16FlashAttnFwdSm80INS1_25CollectiveMainloopFwdSm80ILi8ELi1ELb0EN4cute5tupleIJNS5_1CILi128EEENS7_ILi64EEENS7_ILi192EEEEEELi192ENS_6half_tEfNS_4arch4Sm80ELb1ELb0ELb0ELb1ELb0ELb1ELb1ELb0EEENS1_21CollectiveEpilogueFwdINS6_IJS8_SA_S9_EEENS6_IJNS7_ILi1EEESI_SI_EEESC_SE_Li256ELb1ELb1ELb0ELb0EEENS1_19SingleTileSchedulerILb1ELb0ELb1ELi128EEEEEEEEEvNT_6ParamsE --------------------------
	.section	.nv.info._ZN7cutlass13device_kernelIN5flash19enable_sm80_to_sm89INS1_16FlashAttnFwdSm80INS1_25CollectiveMainloopFwdSm80ILi8ELi1ELb0EN4cute5tupleIJNS5_1CILi128EEENS7_ILi64EEENS7_ILi192EEEEEELi192ENS_6half_tEfNS_4arch4Sm80ELb1ELb0ELb0ELb1ELb0ELb1ELb1ELb0EEENS1_21CollectiveEpilogueFwdINS6_IJS8_SA_S9_EEENS6_IJNS7_ILi1EEESI_SI_EEESC_SE_Li256ELb1ELb1ELb0ELb0EEENS1_19SingleTileSchedulerILb1ELb0ELb1ELi128EEEEEEEEEvNT_6ParamsE,"",@"SHT_CUDA_INFO"
	.sectionflags	@""
	.align	4


	//----- nvinfo : EIATTR_CUDA_API_VERSION
	.align		4
        /*0000*/ 	.byte	0x04, 0x37
        /*0002*/ 	.short	(.L_216 - .L_215)
.L_215:
        /*0004*/ 	.word	0x00000082


	//----- nvinfo : EIATTR_KPARAM_INFO
	.align		4
.L_216:
        /*0008*/ 	.byte	0x04, 0x17
        /*000a*/ 	.short	(.L_218 - .L_217)
.L_217:
        /*000c*/ 	.word	0x00000000
        /*0010*/ 	.short	0x0000
        /*0012*/ 	.short	0x0000
        /*0014*/ 	.byte	0x00, 0xf0, 0x61, 0x10


	//----- nvinfo : EIATTR_SPARSE_MMA_MASK
	.align		4
.L_218:
        /*0018*/ 	.byte	0x03, 0x50
        /*001a*/ 	.short	0x0000


	//----- nvinfo : EIATTR_MAXREG_COUNT
	.align		4
        /*001c*/ 	.byte	0x03, 0x1b
        /*001e*/ 	.short	0x00ff


	//----- nvinfo : EIATTR_MERCURY_ISA_VERSION
	.align		4
        /*0020*/ 	.byte	0x03, 0x5f
        /*0022*/ 	.short	0x0101


	//----- nvinfo : EIATTR_EXIT_INSTR_OFFSETS
	.align		4
        /*0024*/ 	.byte	0x04, 0x1c
        /*0026*/ 	.short	(.L_220 - .L_219)


	//   ....[0]....
.L_219:
        /*0028*/ 	.word	0x00000010


	//----- nvinfo : EIATTR_MAX_THREADS
	.align		4
.L_220:
        /*002c*/ 	.byte	0x04, 0x05
        /*002e*/ 	.short	(.L_222 - .L_221)
.L_221:
        /*0030*/ 	.word	0x00000100
        /*0034*/ 	.word	0x00000001
        /*0038*/ 	.word	0x00000001


	//----- nvinfo : EIATTR_CBANK_PARAM_SIZE
	.align		4
.L_222:
        /*003c*/ 	.byte	0x03, 0x19
        /*003e*/ 	.short	0x0418


	//----- nvinfo : EIATTR_PARAM_CBANK
	.align		4
        /*0040*/ 	.byte	0x04, 0x0a
        /*0042*/ 	.short	(.L_224 - .L_223)
	.align		4
.L_223:
        /*0044*/ 	.word	index@(.nv.constant0._ZN7cutlass13device_kernelIN5flash19enable_sm80_to_sm89INS1_16FlashAttnFwdSm80INS1_25CollectiveMainloopFwdSm80ILi8ELi1ELb0EN4cute5tupleIJNS5_1CILi128EEENS7_ILi64EEENS7_ILi192EEEEEELi192ENS_6half_tEfNS_4arch4Sm80ELb1ELb0ELb0ELb1ELb0ELb1ELb1ELb0EEENS1_21CollectiveEpilogueFwdINS6_IJS8_SA_S9_EEENS6_IJNS7_ILi1EEESI_SI_EEESC_SE_Li256ELb1ELb1ELb0ELb0EEENS1_19SingleTileSchedulerILb1ELb0ELb1ELi128EEEEEEEEEvNT_6ParamsE)
        /*0048*/ 	.short	0x0210
        /*004a*/ 	.short	0x0418


	//----- nvinfo : EIATTR_SW_WAR
	.align		4
.L_224:
        /*004c*/ 	.byte	0x04, 0x36
        /*004e*/ 	.short	(.L_226 - .L_225)
.L_225:
        /*0050*/ 	.word	0x00000008
.L_226:


//--------------------- .nv.info._ZN7cutlass13device_kernelIN5flash19enable_sm80_to_sm89INS1_16FlashAttnFwdSm80INS1_25CollectiveMainloopFwdSm80ILi8ELi2ELb1EN4cute5tupleIJNS5_1CILi128EEENS7_ILi96EEENS7_ILi192EEEEEELi192ENS_6half_tEfNS_4arch4Sm80ELb0ELb0ELb0ELb0ELb0ELb0ELb1ELb0EEENS1_21CollectiveEpilogueFwdINS6_IJS8_SA_S9_EEENS6_IJNS7_ILi1EEESI_SI_EEESC_SE_Li256ELb0ELb1ELb0ELb0EEENS1_19SingleTileSchedulerILb0ELb0ELb1ELi128EEEEEEEEEvNT_6ParamsE --------------------------
	.section	.nv.info._ZN7cutlass13device_kernelIN5flash19enable_sm80_to_sm89INS1_16FlashAttnFwdSm80INS1_25CollectiveMainloopFwdSm80ILi8ELi2ELb1EN4cute5tupleIJNS5_1CILi128EEENS7_ILi96EEENS7_ILi192EEEEEELi192ENS_6half_tEfNS_4arch4Sm80ELb0ELb0ELb0ELb0ELb0ELb0ELb1ELb0EEENS1_21CollectiveEpilogueFwdINS6_IJS8_SA_S9_EEENS6_IJNS7_ILi1EEESI_SI_EEESC_SE_Li256ELb0ELb1ELb0ELb0EEENS1_19SingleTileSchedulerILb0ELb0ELb1ELi128EEEEEEEEEvNT_6ParamsE,"",@"SHT_CUDA_INFO"
	.sectionflags	@""
	.align	4


	//----- nvinfo : EIATTR_CUDA_API_VERSION
	.align		4
        /*0000*/ 	.byte	0x04, 0x37
        /*0002*/ 	.short	(.L_228 - .L_227)
.L_227:
        /*0004*/ 	.word	0x00000082


	//----- nvinfo : EIATTR_KPARAM_INFO
	.align		4
.L_228:
        /*0008*/ 	.byte	0x04, 0x17
        /*000a*/ 	.short	(.L_230 - .L_229)
.L_229:
        /*000c*/ 	.word	0x00000000
        /*0010*/ 	.short	0x0000
        /*0012*/ 	.short	0x0000
        /*0014*/ 	.byte	0x00, 0xf0, 0x61, 0x10


	//----- nvinfo : EIATTR_SPARSE_MMA_MASK
	.align		4
.L_230:
        /*0018*/ 	.byte	0x03, 0x50
        /*001a*/ 	.short	0x0000


	//----- nvinfo : EIATTR_MAXREG_COUNT
	.align		4
        /*001c*/ 	.byte	0x03, 0x1b
        /*001e*/ 	.short	0x00ff


	//----- nvinfo : EIATTR_MERCURY_ISA_VERSION
	.align		4
        /*0020*/ 	.byte	0x03, 0x5f
        /*0022*/ 	.short	0x0101


	//----- nvinfo : EIATTR_EXIT_INSTR_OFFSETS
	.align		4
        /*0024*/ 	.byte	0x04, 0x1c
        /*0026*/ 	.short	(.L_232 - .L_231)


	//   ....[0]....
.L_231:
        /*0028*/ 	.word	0x00000010


	//----- nvinfo : EIATTR_MAX_THREADS
	.align		4
.L_232:
        /*002c*/ 	.byte	0x04, 0x05
        /*002e*/ 	.short	(.L_234 - .L_233)
.L_233:
        /*0030*/ 	.word	0x00000100
        /*0034*/ 	.word	0x00000001
        /*0038*/ 	.word	0x00000001


	//----- nvinfo : EIATTR_CBANK_PARAM_SIZE
	.align		4
.L_234:
        /*003c*/ 	.byte	0x03, 0x19
        /*003e*/ 	.short	0x0418


	//----- nvinfo : EIATTR_PARAM_CBANK
	.align		4
        /*0040*/ 	.byte	0x04, 0x0a
        /*0042*/ 	.short	(.L_236 - .L_235)
	.align		4
.L_235:
        /*0044*/ 	.word	index@(.nv.constant0._ZN7cutlass13device_kernelIN5flash19enable_sm80_to_sm89INS1_16FlashAttnFwdSm80INS1_25CollectiveMainloopFwdSm80ILi8ELi2ELb1EN4cute5tupleIJNS5_1CILi128EEENS7_ILi96EEENS7_ILi192EEEEEELi192ENS_6half_tEfNS_4arch4Sm80ELb0ELb0ELb0ELb0ELb0ELb0ELb1ELb0EEENS1_21CollectiveEpilogueFwdINS6_IJS8_SA_S9_EEENS6_IJNS7_ILi1EEESI_SI_EEESC_SE_Li256ELb0ELb1ELb0ELb0EEENS1_19SingleTileSchedulerILb0ELb0ELb1ELi128EEEEEEEEEvNT_6ParamsE)
        /*0048*/ 	.short	0x0210
        /*004a*/ 	.short	0x0418


	//----- nvinfo : EIATTR_SW_WAR
	.align		4
.L_236:
        /*004c*/ 	.byte	0x04, 0x36
        /*004e*/ 	.short	(.L_238 - .L_237)
.L_237:
        /*0050*/ 	.word	0x00000008
.L_238:


//--------------------- .nv.info._ZN7cutlass13device_kernelIN5flash19enable_sm80_to_sm89INS1_16FlashAttnFwdSm80INS1_25CollectiveMainloopFwdSm80ILi8ELi2ELb1EN4cute5tupleIJNS5_1CILi128EEENS7_ILi96EEENS7_ILi192EEEEEELi192ENS_6half_tEfNS_4arch4Sm80ELb0ELb0ELb0ELb1ELb0ELb0ELb1ELb0EEENS1_21CollectiveEpilogueFwdINS6_IJS8_SA_S9_EEENS6_IJNS7_ILi1EEESI_SI_EEESC_SE_Li256ELb1ELb1ELb0ELb0EEENS1_19SingleTileSchedulerILb1ELb0ELb1ELi128EEEEEEEEEvNT_6ParamsE --------------------------
	.section	.nv.info._ZN7cutlass13device_kernelIN5flash19enable_sm80_to_sm89INS1_16FlashAttnFwdSm80INS1_25CollectiveMainloopFwdSm80ILi8ELi2ELb1EN4cute5tupleIJNS5_1CILi128EEENS7_ILi96EEENS7_ILi192EEEEEELi192ENS_6half_tEfNS_4arch4Sm80ELb0ELb0ELb0ELb1ELb0ELb0ELb1ELb0EEENS1_21CollectiveEpilogueFwdINS6_IJS8_SA_S9_EEENS6_IJNS7_ILi1EEESI_SI_EEESC_SE_Li256ELb1ELb1ELb0ELb0EEENS1_19SingleTileSchedulerILb1ELb0ELb1ELi128EEEEEEEEEvNT_6ParamsE,"",@"SHT_CUDA_INFO"
	.sectionflags	@""
	.align	4


	//----- nvinfo : EIATTR_CUDA_API_VERSION
	.align		4
        /*0000*/ 	.byte	0x04, 0x37
        /*0002*/ 	.short	(.L_240 - .L_239)
.L_239:
        /*0004*/ 	.word	0x00000082


	//----- nvinfo : EIATTR_KPARAM_INFO
	.align		4
.L_240:
        /*0008*/ 	.byte	0x04, 0x17
        /*000a*/ 	.short	(.L_242 - .L_241)
.L_241:
        /*000c*/ 	.word	0x00000000
        /*0010*/ 	.short	0x0000
        /*0012*/ 	.short	0x0000
        /*0014*/ 	.byte	0x00, 0xf0, 0x61, 0x10


	//----- nvinfo : EIATTR_SPARSE_MMA_MASK
	.align		4
.L_242:
        /*0018*/ 	.byte	0x03, 0x50
        /*001a*/ 	.short	0x0000


	//----- nvinfo : EIATTR_MAXREG_COUNT
	.align		4
        /*001c*/ 	.byte	0x03, 0x1b
        /*001e*/ 	.short	0x00ff


	//----- nvinfo : EIATTR_MERCURY_ISA_VERSION
	.align		4
        /*0020*/ 	.byte	0x03, 0x5f
        /*0022*/ 	.short	0x0101


	//----- nvinfo : EIATTR_EXIT_INSTR_OFFSETS
	.align		4
        /*0024*/ 	.byte	0x04, 0x1c
        /*0026*/ 	.short	(.L_244 - .L_243)


	//   ....[0]....
.L_243:
        /*0028*/ 	.word	0x00000010


	//----- nvinfo : EIATTR_MAX_THREADS
	.align		4
.L_244:
        /*002c*/ 	.byte	0x04, 0x05
        /*002e*/ 	.short	(.L_246 - .L_245)
.L_245:
        /*0030*/ 	.word	0x00000100
        /*0034*/ 	.word	0x00000001
        /*0038*/ 	.word	0x00000001


	//----- nvinfo : EIATTR_CBANK_PARAM_SIZE
	.align		4
.L_246:
        /*003c*/ 	.byte	0x03, 0x19
        /*003e*/ 	.short	0x0418


	//----- nvinfo : EIATTR_PARAM_CBANK
	.align		4
        /*0040*/ 	.byte	0x04, 0x0a
        /*0042*/ 	.short	(.L_248 - .L_247)
	.align		4
.L_247:
        /*0044*/ 	.word	index@(.nv.constant0._ZN7cutlass13device_kernelIN5flash19enable_sm80_to_sm89INS1_16FlashAttnFwdSm80INS1_25CollectiveMainloopFwdSm80ILi8ELi2ELb1EN4cute5tupleIJNS5_1CILi128EEENS7_ILi96EEENS7_ILi192EEEEEELi192ENS_6half_tEfNS_4arch4Sm80ELb0ELb0ELb0ELb1ELb0ELb0ELb1ELb0EEENS1_21CollectiveEpilogueFwdINS6_IJS8_SA_S9_EEENS6_IJNS7_ILi1EEESI_SI_EEESC_SE_Li256ELb1ELb1ELb0ELb0EEENS1_19SingleTileSchedulerILb1ELb0ELb1ELi128EEEEEEEEEvNT_6ParamsE)
        /*0048*/ 	.short	0x0210
        /*004a*/ 	.short	0x0418


	//----- nvinfo : EIATTR_SW_WAR
	.align		4
.L_248:
        /*004c*/ 	.byte	0x04, 0x36
        /*004e*/ 	.short	(.L_250 - .L_249)
.L_249:
        /*0050*/ 	.word	0x00000008
.L_250:


//--------------------- .nv.info._ZN7cutlass13device_kernelIN5flash19enable_sm80_to_sm89INS1_16FlashAttnFwdSm80INS1_25CollectiveMainloopFwdSm80ILi8ELi2ELb0EN4cute5tupleIJNS5_1CILi128EEENS7_ILi64EEENS7_ILi192EEEEEELi192ENS_6half_tEfNS_4arch4Sm80ELb0ELb0ELb0ELb1ELb0ELb1ELb1ELb0EEENS1_21CollectiveEpilogueFwdINS6_IJS8_SA_S9_EEENS6_IJNS7_ILi1EEESI_SI_EEESC_SE_Li256ELb1ELb1ELb0ELb0EEENS1_19SingleTileSchedulerILb1ELb0ELb1ELi128EEEEEEEEEvNT_6ParamsE --------------------------
	.section	.nv.info._ZN7cutlass13device_kernelIN5flash19enable_sm80_to_sm89INS1_16FlashAttnFwdSm80INS1_25CollectiveMainloopFwdSm80ILi8ELi2ELb0EN4cute5tupleIJNS5_1CILi128EEENS7_ILi64EEENS7_ILi192EEEEEELi192ENS_6half_tEfNS_4arch4Sm80ELb0ELb0ELb0ELb1ELb0ELb1ELb1ELb0EEENS1_21CollectiveEpilogueFwdINS6_IJS8_SA_S9_EEENS6_IJNS7_ILi1EEESI_SI_EEESC_SE_Li256ELb1ELb1ELb0ELb0EEENS1_19SingleTileSchedulerILb1ELb0ELb1ELi128EEEEEEEEEvNT_6ParamsE,"",@"SHT_CUDA_INFO"
	.sectionflags	@""
	.align	4


	//----- nvinfo : EIATTR_CUDA_API_VERSION
	.align		4
        /*0000*/ 	.byte	0x04, 0x37
        /*0002*/ 	.short	(.L_252 - .L_251)
.L_251:
        /*0004*/ 	.word	0x00000082


	//----- nvinfo : EIATTR_KPARAM_INFO
	.align		4
.L_252:
        /*0008*/ 	.byte	0x04, 0x17
        /*000a*/ 	.short	(.L_254 - .L_253)
.L_253:
        /*000c*/ 	.word	0x00000000
        /*0010*/ 	.short	0x0000
        /*0012*/ 	.short	0x0000
        /*0014*/ 	.byte	0x00, 0xf0, 0x61, 0x10


	//----- nvinfo : EIATTR_SPARSE_MMA_MASK
	.align		4
.L_254:
        /*0018*/ 	.byte	0x03, 0x50
        /*001a*/ 	.short	0x0000


	//----- nvinfo : EIATTR_MAXREG_COUNT
	.align		4
        /*001c*/ 	.byte	0x03, 0x1b
        /*001e*/ 	.short	0x00ff


	//----- nvinfo : EIATTR_MERCURY_ISA_VERSION
	.align		4
        /*0020*/ 	.byte	0x03, 0x5f
        /*0022*/ 	.short	0x0101


	//----- nvinfo : EIATTR_EXIT_INSTR_OFFSETS
	.align		4
        /*0024*/ 	.byte	0x04, 0x1c
        /*0026*/ 	.short	(.L_256 - .L_255)


	//   ....[0]....
.L_255:
        /*0028*/ 	.word	0x00000010


	//----- nvinfo : EIATTR_MAX_THREADS
	.align		4
.L_256:
        /*002c*/ 	.byte	0x04, 0x05
        /*002e*/ 	.short	(.L_258 - .L_257)
.L_257:
        /*0030*/ 	.word	0x00000100
        /*0034*/ 	.word	0x00000001
        /*0038*/ 	.word	0x00000001


	//----- nvinfo : EIATTR_CBANK_PARAM_SIZE
	.align		4
.L_258:
        /*003c*/ 	.byte	0x03, 0x19
        /*003e*/ 	.short	0x0418


	//----- nvinfo : EIATTR_PARAM_CBANK
	.align		4
        /*0040*/ 	.byte	0x04, 0x0a
        /*0042*/ 	.short	(.L_260 - .L_259)
	.align		4
.L_259:
        /*0044*/ 	.word	index@(.nv.constant0._ZN7cutlass13device_kernelIN5flash19enable_sm80_to_sm89INS1_16FlashAttnFwdSm80INS1_25CollectiveMainloopFwdSm80ILi8ELi2ELb0EN4cute5tupleIJNS5_1CILi128EEENS7_ILi64EEENS7_ILi192EEEEEELi192ENS_6half_tEfNS_4arch4Sm80ELb0ELb0ELb0ELb1ELb0ELb1ELb1ELb0EEENS1_21CollectiveEpilogueFwdINS6_IJS8_SA_S9_EEENS6_IJNS7_ILi1EEESI_SI_EEESC_SE_Li256ELb1ELb1ELb0ELb0EEENS1_19SingleTileSchedulerILb1ELb0ELb1ELi128EEEEEEEEEvNT_6ParamsE)
        /*0048*/ 	.short	0x0210
        /*004a*/ 	.short	0x0418


	//----- nvinfo : EIATTR_SW_WAR
	.align		4
.L_260:
        /*004c*/ 	.byte	0x04, 0x36
        /*004e*/ 	.short	(.L_262 - .L_261)
.L_261:
        /*0050*/ 	.word	0x00000008
.L_262:


//--------------------- .nv.info._ZN7cutlass13device_kernelIN5flash19enable_sm80_to_sm89INS1_16FlashAttnFwdSm80INS1_25CollectiveMainloopFwdSm80ILi8ELi2ELb0EN4cute5tupleIJNS5_1CILi128EEENS7_ILi64EEENS7_ILi192EEEEEELi192ENS_6half_tEfNS_4arch4Sm80ELb0ELb1ELb0ELb0ELb0ELb0ELb1ELb0EEENS1_21CollectiveEpilogueFwdINS6_IJS8_SA_S9_EEENS6_IJNS7_ILi1EEESI_SI_EEESC_SE_Li256ELb0ELb1ELb0ELb0EEENS1_19SingleTileSchedulerILb0ELb0ELb1ELi128EEEEEEEEEvNT_6ParamsE --------------------------
	.section	.nv.info._ZN7cutlass13device_kernelIN5flash19enable_sm80_to_sm89INS1_16FlashAttnFwdSm80INS1_25CollectiveMainloopFwdSm80ILi8ELi2ELb0EN4cute5tupleIJNS5_1CILi128EEENS7_ILi64EEENS7_ILi192EEEEEELi192ENS_6half_tEfNS_4arch4Sm80ELb0ELb1ELb0ELb0ELb0ELb0ELb1ELb0EEENS1_21CollectiveEpilogueFwdINS6_IJS8_SA_S9_EEENS6_IJNS7_ILi1EEESI_SI_EEESC_SE_Li256ELb0ELb1ELb0ELb0EEENS1_19SingleTileSchedulerILb0ELb0ELb1ELi128EEEEEEEEEvNT_6ParamsE,"",@"SHT_CUDA_INFO"
	.sectionflags	@""
	.align	4


	//----- nvinfo : EIATTR_CUDA_API_VERSION
	.align		4
        /*0000*/ 	.byte	0x04, 0x37
        /*0002*/ 	.short	(.L_264 - .L_263)
.L_263:
        /*0004*/ 	.word	0x00000082


	//----- nvinfo : EIATTR_KPARAM_INFO
	.align		4
.L_264:
        /*0008*/ 	.byte	0x04, 0x17
        /*000a*/ 	.short	(.L_266 - .L_265)
.L_265:
        /*000c*/ 	.word	0x00000000
        /*0010*/ 	.short	0x0000
        /*0012*/ 	.short	0x0000
        /*0014*/ 	.byte	0x00, 0xf0, 0x61, 0x10


	//----- nvinfo : EIATTR_SPARSE_MMA_MASK
	.align		4
.L_266:
        /*0018*/ 	.byte	0x03, 0x50
        /*001a*/ 	.short	0x0000


	//----- nvinfo : EIATTR_MAXREG_COUNT
	.align		4
        /*001c*/ 	.byte	0x03, 0x1b
        /*001e*/ 	.short	0x00ff


	//----- nvinfo : EIATTR_MERCURY_ISA_VERSION
	.align		4
        /*0020*/ 	.byte	0x03, 0x5f
        /*0022*/ 	.short	0x0101


	//----- nvinfo : EIATTR_EXIT_INSTR_OFFSETS
	.align		4
        /*0024*/ 	.byte	0x04, 0x1c
        /*0026*/ 	.short	(.L_268 - .L_267)


	//   ....[0]....
.L_267:
        /*0028*/ 	.word	0x00000010


	//----- nvinfo : EIATTR_MAX_THREADS
	.align		4
.L_268:
        /*002c*/ 	.byte	0x04, 0x05
        /*002e*/ 	.short	(.L_270 - .L_269)
.L_269:
        /*0030*/ 	.word	0x00000100
        /*0034*/ 	.word	0x00000001
        /*0038*/ 	.word	0x00000001


	//----- nvinfo : EIATTR_CBANK_PARAM_SIZE
	.align		4
.L_270:
        /*003c*/ 	.byte	0x03, 0x19
        /*003e*/ 	.short	0x0418


	//----- nvinfo : EIATTR_PARAM_CBANK
	.align		4
        /*0040*/ 	.byte	0x04, 0x0a
        /*0042*/ 	.short	(.L_272 - .L_271)
	.align		4
.L_271:
        /*0044*/ 	.word	index@(.nv.constant0._ZN7cutlass13device_kernelIN5flash19enable_sm80_to_sm89INS1_16FlashAttnFwdSm80INS1_25CollectiveMainloopFwdSm80ILi8ELi2ELb0EN4cute5tupleIJNS5_1CILi128EEENS7_ILi64EEENS7_ILi192EEEEEELi192ENS_6half_tEfNS_4arch4Sm80ELb0ELb1ELb0ELb0ELb0ELb0ELb1ELb0EEENS1_21CollectiveEpilogueFwdINS6_IJS8_SA_S9_EEENS6_IJNS7_ILi1EEESI_SI_EEESC_SE_Li256ELb0ELb1ELb0ELb0EEENS1_19SingleTileSchedulerILb0ELb0ELb1ELi128EEEEEEEEEvNT_6ParamsE)
        /*0048*/ 	.short	0x0210
        /*004a*/ 	.short	0x0418


	//----- nvinfo : EIATTR_SW_WAR
	.align		4
.L_272:
        /*004c*/ 	.byte	0x04, 0x36
        /*004e*/ 	.short	(.L_274 - .L_273)
.L_273:
        /*0050*/ 	.word	0x00000008
.L_274:


//--------------------- .nv.info._ZN7cutlass13device_kernelIN5flash19enable_sm80_to_sm89INS1_16FlashAttnFwdSm80INS1_25CollectiveMainloopFwdSm80ILi8ELi2ELb0EN4cute5tupleIJNS5_1CILi128EEENS7_ILi64EEENS7_ILi192EEEEEELi192ENS_6half_tEfNS_4arch4Sm80ELb0ELb1ELb0ELb1ELb0ELb0ELb1ELb0EEENS1_21CollectiveEpilogueFwdINS6_IJS8_SA_S9_EEENS6_IJNS7_ILi1EEESI_SI_EEESC_SE_Li256ELb1ELb1ELb0ELb0EEENS1_19SingleTileSchedulerILb1ELb0ELb1ELi128EEEEEEEEEvNT_6ParamsE --------------------------
	.section	.nv.info._ZN7cutlass13device_kernelIN5flash19enable_sm80_to_sm89INS1_16FlashAttnFwdSm80INS1_25CollectiveMainloopFwdSm80ILi8ELi2ELb0EN4cute5tupleIJNS5_1CILi128EEENS7_ILi64EEENS7_ILi192EEEEEELi192ENS_6half_tEfNS_4arch4Sm80ELb0ELb1ELb0ELb1ELb0ELb0ELb1ELb0EEENS1_21CollectiveEpilogueFwdINS6_IJS8_SA_S9_EEENS6_IJNS7_ILi1EEESI_SI_EEESC_SE_Li256ELb1ELb1ELb0ELb0EEENS1_19SingleTileSchedulerILb1ELb0ELb1ELi128EEEEEEEEEvNT_6ParamsE,"",@"SHT_CUDA_INFO"
	.sectionflags	@""
	.align	4


	//----- nvinfo : EIATTR_CUDA_API_VERSION
	.align		4
        /*0000*/ 	.byte	0x04, 0x37
        /*0002*/ 	.short	(.L_276 - .L_275)
.L_275:
        /*0004*/ 	.word	0x00000082


	//----- nvinfo : EIATTR_KPARAM_INFO
	.align		4
.L_276:
        /*0008*/ 	.byte	0x04, 0x17
        /*000a*/ 	.short	(.L_278 - .L_277)
.L_277:
        /*000c*/ 	.word	0x00000000
        /*0010*/ 	.short	0x0000
        /*0012*/ 	.short	0x0000
        /*0014*/ 	.byte	0x00, 0xf0, 0x61, 0x10


	//----- nvinfo : EIATTR_SPARSE_MMA_MASK
	.align		4
.L_278:
        /*0018*/ 	.byte	0x03, 0x50
        /*001a*/ 	.short	0x0000


	//----- nvinfo : EIATTR_MAXREG_COUNT
	.align		4
        /*001c*/ 	.byte	0x03, 0x1b
        /*001e*/ 	.short	0x00ff


	//----- nvinfo : EIATTR_MERCURY_ISA_VERSION
	.align		4
        /*0020*/ 	.byte	0x03, 0x5f
        /*0022*/ 	.short	0x0101


	//----- nvinfo : EIATTR_EXIT_INSTR_OFFSETS
	.align		4
        /*0024*/ 	.byte	0x04, 0x1c
        /*0026*/ 	.short	(.L_280 - .L_279)


	//   ....[0]....
.L_279:
        /*0028*/ 	.word	0x00000010


	//----- nvinfo : EIATTR_MAX_THREADS
	.align		4
.L_280:
        /*002c*/ 	.byte	0x04, 0x05
        /*002e*/ 	.short	(.L_282 - .L_281)
.L_281:
        /*0030*/ 	.word	0x00000100
        /*0034*/ 	.word	0x00000001
        /*0038*/ 	.word	0x00000001


	//----- nvinfo : EIATTR_CBANK_PARAM_SIZE
	.align		4
.L_282:
        /*003c*/ 	.byte	0x03, 0x19
        /*003e*/ 	.short	0x0418


	//----- nvinfo : EIATTR_PARAM_CBANK
	.align		4
        /*0040*/ 	.byte	0x04, 0x0a
        /*0042*/ 	.short	(.L_284 - .L_283)
	.align		4
.L_283:
        /*0044*/ 	.word	index@(.nv.constant0._ZN7cutlass13device_kernelIN5flash19enable_sm80_to_sm89INS1_16FlashAttnFwdSm80INS1_25CollectiveMainloopFwdSm80ILi8ELi2ELb0EN4cute5tupleIJNS5_1CILi128EEENS7_ILi64EEENS7_ILi192EEEEEELi192ENS_6half_tEfNS_4arch4Sm80ELb0ELb1ELb0ELb1ELb0ELb0ELb1ELb0EEENS1_21CollectiveEpilogueFwdINS6_IJS8_SA_S9_EEENS6_IJNS7_ILi1EEESI_SI_EEESC_SE_Li256ELb1ELb1ELb0ELb0EEENS1_19SingleTileSchedulerILb1ELb0ELb1ELi128EEEEEEEEEvNT_6ParamsE)
        /*0048*/ 	.short	0x0210
        /*004a*/ 	.short	0x0418


	//----- nvinfo : EIATTR_SW_WAR
	.align		4
.L_284:
        /*004c*/ 	.byte	0x04, 0x36
        /*004e*/ 	.short	(.L_286 - .L_285)
.L_285:
        /*0050*/ 	.word	0x00000008
.L_286:


//--------------------- .nv.info._ZN7cutlass13device_kernelIN5flash19enable_sm80_to_sm89INS1_16FlashAttnFwdSm80INS1_25CollectiveMainloopFwdSm80ILi8ELi2ELb0EN4cute5tupleIJNS5_1CILi128EEENS7_ILi64EEENS7_ILi192EEEEEELi192ENS_6half_tEfNS_4arch4Sm80ELb0ELb1ELb0ELb1ELb0ELb1ELb1ELb0EEENS1_21CollectiveEpilogueFwdINS6_IJS8_SA_S9_EEENS6_IJNS7_ILi1EEESI_SI_EEESC_SE_Li256ELb1ELb1ELb0ELb0EEENS1_19SingleTileSchedulerILb1ELb0ELb1ELi128EEEEEEEEEvNT_6ParamsE --------------------------
	.section	.nv.info._ZN7cutlass13device_kernelIN5flash19enable_sm80_to_sm89INS1_16FlashAttnFwdSm80INS1_25CollectiveMainloopFwdSm80ILi8ELi2ELb0EN4cute5tupleIJNS5_1CILi128EEENS7_ILi64EEENS7_ILi192EEEEEELi192ENS_6half_tEfNS_4arch4Sm80ELb0ELb1ELb0ELb1ELb0ELb1ELb1ELb0EEENS1_21CollectiveEpilogueFwdINS6_IJS8_SA_S9_EEENS6_IJNS7_ILi1EEESI_SI_EEESC_SE_Li256ELb1ELb1ELb0ELb0EEENS1_19SingleTileSchedulerILb1ELb0ELb1ELi128EEEEEEEEEvNT_6ParamsE,"",@"SHT_CUDA_INFO"
	.sectionflags	@""
	.align	4


	//----- nvinfo : EIATTR_CUDA_API_VERSION
	.align		4
        /*0000*/ 	.byte	0x04, 0x37
        /*0002*/ 	.short	(.L_288 - .L_287)
.L_287:
        /*0004*/ 	.word	0x00000082


	//----- nvinfo : EIATTR_KPARAM_INFO
	.align		4
.L_288:
        /*0008*/ 	.byte	0x04, 0x17
        /*000a*/ 	.short	(.L_290 - .L_289)
.L_289:
        /*000c*/ 	.word	0x00000000
        /*0010*/ 	.short	0x0000
        /*0012*/ 	.short	0x0000
        /*0014*/ 	.byte	0x00, 0xf0, 0x61, 0x10


	//----- nvinfo : EIATTR_SPARSE_MMA_MASK
	.align		4
.L_290:
        /*0018*/ 	.byte	0x03, 0x50
        /*001a*/ 	.short	0x0000


	//----- nvinfo : EIATTR_MAXREG_COUNT
	.align		4
        /*001c*/ 	.byte	0x03, 0x1b
        /*001e*/ 	.short	0x00ff


	//----- nvinfo : EIATTR_MERCURY_ISA_VERSION
	.align		4
        /*0020*/ 	.byte	0x03, 0x5f
        /*0022*/ 	.short	0x0101


	//----- nvinfo : EIATTR_EXIT_INSTR_OFFSETS
	.align		4
        /*0024*/ 	.byte	0x04, 0x1c
        /*0026*/ 	.short	(.L_292 - .L_291)


	//   ....[0]....
.L_291:
        /*0028*/ 	.word	0x00000010


	//----- nvinfo : EIATTR_MAX_THREADS
	.align		4
.L_292:
        /*002c*/ 	.byte	0x04, 0x05
        /*002e*/ 	.short	(.L_294 - .L_293)
.L_293:
        /*0030*/ 	.word	0x00000100
        /*0034*/ 	.word	0x00000001
        /*0038*/ 	.word	0x00000001


	//----- nvinfo : EIATTR_CBANK_PARAM_SIZE
	.align		4
.L_294:
        /*003c*/ 	.byte	0x03, 0x19
        /*003e*/ 	.short	0x0418


	//----- nvinfo : EIATTR_PARAM_CBANK
	.align		4
        /*0040*/ 	.byte	0x04, 0x0a
        /*0042*/ 	.short	(.L_296 - .L_295)
	.align		4
.L_295:
        /*0044*/ 	.word	index@(.nv.constant0._ZN7cutlass13device_kernelIN5flash19enable_sm80_to_sm89INS1_16FlashAttnFwdSm80INS1_25CollectiveMainloopFwdSm80ILi8ELi2ELb0EN4cute5tupleIJNS5_1CILi128EEENS7_ILi64EEENS7_ILi192EEEEEELi192ENS_6half_tEfNS_4arch4Sm80ELb0ELb1ELb0ELb1ELb0ELb1ELb1ELb0EEENS1_21CollectiveEpilogueFwdINS6_IJS8_SA_S9_EEENS6_IJNS7_ILi1EEESI_SI_EEESC_SE_Li256ELb1ELb1ELb0ELb0EEENS1_19SingleTileSchedulerILb1ELb0ELb1ELi128EEEEEEEEEvNT_6ParamsE)
        /*0048*/ 	.short	0x0210
        /*004a*/ 	.short	0x0418


	//----- nvinfo : EIATTR_SW_WAR
	.align		4
.L_296:
        /*004c*/ 	.byte	0x04, 0x36
        /*004e*/ 	.short	(.L_298 - .L_297)
.L_297:
        /*0050*/ 	.word	0x00000008
.L_298:


//--------------------- .nv.info._ZN7cutlass13device_kernelIN5flash19enable_sm80_to_sm89INS1_16FlashAttnFwdSm80INS1_25CollectiveMainloopFwdSm80ILi8ELi2ELb1EN4cute5tupleIJNS5_1CILi128EEENS7_ILi96EEENS7_ILi192EEEEEELi192ENS_6half_tEfNS_4arch4Sm80ELb1ELb0ELb0ELb0ELb0ELb0ELb1ELb0EEENS1_21CollectiveEpilogueFwdINS6_IJS8_SA_S9_EEENS6_IJNS7_ILi1EEESI_SI_EEESC_SE_Li256ELb0ELb1ELb0ELb0EEENS1_30DynamicPersistentTileSchedulerILi256ELi256ELb0ELb1ELb0EEEEEEEEEvNT_6ParamsE --------------------------
	.section	.nv.info._ZN7cutlass13device_kernelIN5flash19enable_sm80_to_sm89INS1_16FlashAttnFwdSm80INS1_25CollectiveMainloopFwdSm80ILi8ELi2ELb1EN4cute5tupleIJNS5_1CILi128EEENS7_ILi96EEENS7_ILi192EEEEEELi192ENS_6half_tEfNS_4arch4Sm80ELb1ELb0ELb0ELb0ELb0ELb0ELb1ELb0EEENS1_21CollectiveEpilogueFwdINS6_IJS8_SA_S9_EEENS6_IJNS7_ILi1EEESI_SI_EEESC_SE_Li256ELb0ELb1ELb0ELb0EEENS1_30DynamicPersistentTileSchedulerILi256ELi256ELb0ELb1ELb0EEEEEEEEEvNT_6ParamsE,"",@"SHT_CUDA_INFO"
	.sectionflags	@""
	.align	4


	//----- nvinfo : EIATTR_CUDA_API_VERSION
	.align		4
        /*0000*/ 	.byte	0x04, 0x37
        /*0002*/ 	.short	(.L_300 - .L_299)
.L_299:
        /*0004*/ 	.word	0x00000082


	//----- nvinfo : EIATTR_KPARAM_INFO
	.align		4
.L_300:
        /*0008*/ 	.byte	0x04, 0x17
        /*000a*/ 	.short	(.L_302 - .L_301)
.L_301:
        /*000c*/ 	.word	0x00000000
        /*0010*/ 	.short	0x0000
        /*0012*/ 	.short	0x0000
        /*0014*/ 	.byte	0x00, 0xf0, 0xa1, 0x10


	//----- nvinfo : EIATTR_SPARSE_MMA_MASK
	.align		4
.L_302:
        /*0018*/ 	.byte	0x03, 0x50
        /*001a*/ 	.short	0x0000


	//----- nvinfo : EIATTR_MAXREG_COUNT
	.align		4
        /*001c*/ 	.byte	0x03, 0x1b
        /*001e*/ 	.short	0x00ff


	//----- nvinfo : EIATTR_MERCURY_ISA_VERSION
	.align		4
        /*0020*/ 	.byte	0x03, 0x5f
        /*0022*/ 	.short	0x0101


	//----- nvinfo : EIATTR_EXIT_INSTR_OFFSETS
	.align		4
        /*0024*/ 	.byte	0x04, 0x1c
        /*0026*/ 	.short	(.L_304 - .L_303)


	//   ....[0]....
.L_303:
        /*0028*/ 	.word	0x00000010


	//----- nvinfo : EIATTR_MAX_THREADS
	.align		4
.L_304:
        /*002c*/ 	.byte	0x04, 0x05
        /*002e*/ 	.short	(.L_306 - .L_305)
.L_305:
        /*0030*/ 	.word	0x00000100
        /*0034*/ 	.word	0x00000001
        /*0038*/ 	.word	0x00000001


	//----- nvinfo : EIATTR_CBANK_PARAM_SIZE
	.align		4
.L_306:
        /*003c*/ 	.byte	0x03, 0x19
        /*003e*/ 	.short	0x0428


	//----- nvinfo : EIATTR_PARAM_CBANK
	.align		4
        /*0040*/ 	.byte	0x04, 0x0a
        /*0042*/ 	.short	(.L_308 - .L_307)
	.align		4
.L_307:
        /*0044*/ 	.word	index@(.nv.constant0._ZN7cutlass13device_kernelIN5flash19enable_sm80_to_sm89INS1_16FlashAttnFwdSm80INS1_25CollectiveMainloopFwdSm80ILi8ELi2ELb1EN4cute5tupleIJNS5_1CILi128EEENS7_ILi96EEENS7_ILi192EEEEEELi192ENS_6half_tEfNS_4arch4Sm80ELb1ELb0ELb0ELb0ELb0ELb0ELb1ELb0EEENS1_21CollectiveEpilogueFwdINS6_IJS8_SA_S9_EEENS6_IJNS7_ILi1EEESI_SI_EEESC_SE_Li256ELb0ELb1ELb0ELb0EEENS1_30DynamicPersistentTileSchedulerILi256ELi256ELb0ELb1ELb0EEEEEEEEEvNT_6ParamsE)
        /*0048*/ 	.short	0x0210
        /*004a*/ 	.short	0x0428


	//----- nvinfo : EIATTR_SW_WAR
	.align		4
.L_308:
        /*004c*/ 	.byte	0x04, 0x36
        /*004e*/ 	.short	(.L_310 - .L_309)
.L_309:
        /*0050*/ 	.word	0x00000008
.L_310:


//--------------------- .nv.info._ZN7cutlass13device_kernelIN5flash19enable_sm80_to_sm89INS1_16FlashAttnFwdSm80INS1_25CollectiveMainloopFwdSm80ILi8ELi2ELb1EN4cute5tupleIJNS5_1CILi128EEENS7_ILi96EEENS7_ILi192EEEEEELi192ENS_6half_tEfNS_4arch4Sm80ELb1ELb0ELb0ELb1ELb0ELb0ELb1ELb0EEENS1_21CollectiveEpilogueFwdINS6_IJS8_SA_S9_EEENS6_IJNS7_ILi1EEESI_SI_EEESC_SE_Li256ELb1ELb1ELb0ELb0EEENS1_19SingleTileSchedulerILb1ELb0ELb1ELi128EEEEEEEEEvNT_6ParamsE --------------------------
	.section	.nv.info._ZN7cutlass13device_kernelIN5flash19enable_sm80_to_sm89INS1_16FlashAttnFwdSm80INS1_25CollectiveMainloopFwdSm80ILi8ELi2ELb1EN4cute5tupleIJNS5_1CILi128EEENS7_ILi96EEENS7_ILi192EEEEEELi192ENS_6half_tEfNS_4arch4Sm80ELb1ELb0ELb0ELb1ELb0ELb0ELb1ELb0EEENS1_21CollectiveEpilogueFwdINS6_IJS8_SA_S9_EEENS6_IJNS7_ILi1EEESI_SI_EEESC_SE_Li256ELb1ELb1ELb0ELb0EEENS1_19SingleTileSchedulerILb1ELb0ELb1ELi128EEEEEEEEEvNT_6ParamsE,"",@"SHT_CUDA_INFO"
	.sectionflags	@""
	.align	4


	//----- nvinfo : EIATTR_CUDA_API_VERSION
	.align		4
        /*0000*/ 	.byte	0x04, 0x37
        /*0002*/ 	.short	(.L_312 - .L_311)
.L_311:
        /*0004*/ 	.word	0x00000082


	//----- nvinfo : EIATTR_KPARAM_INFO
	.align		4
.L_312:
        /*0008*/ 	.byte	0x04, 0x17
        /*000a*/ 	.short	(.L_314 - .L_313)
.L_313:
        /*000c*/ 	.word	0x00000000
        /*0010*/ 	.short	0x0000
        /*0012*/ 	.short	0x0000
        /*0014*/ 	.byte	0x00, 0xf0, 0x61, 0x10


	//----- nvinfo : EIATTR_SPARSE_MMA_MASK
	.align		4
.L_314:
        /*0018*/ 	.byte	0x03, 0x50
        /*001a*/ 	.short	0x0000


	//----- nvinfo : EIATTR_MAXREG_COUNT
	.align		4
        /*001c*/ 	.byte	0x03, 0x1b
        /*001e*/ 	.short	0x00ff


	//----- nvinfo : EIATTR_MERCURY_ISA_VERSION
	.align		4
        /*0020*/ 	.byte	0x03, 0x5f
        /*0022*/ 	.short	0x0101


	//----- nvinfo : EIATTR_EXIT_INSTR_OFFSETS
	.align		4
        /*0024*/ 	.byte	0x04, 0x1c
        /*0026*/ 	.short	(.L_316 - .L_315)


	//   ....[0]....
.L_315:
        /*0028*/ 	.word	0x00000010


	//----- nvinfo : EIATTR_MAX_THREADS
	.align		4
.L_316:
        /*002c*/ 	.byte	0x04, 0x05
        /*002e*/ 	.short	(.L_318 - .L_317)
.L_317:
        /*0030*/ 	.word	0x00000100
        /*0034*/ 	.word	0x00000001
        /*0038*/ 	.word	0x00000001


	//----- nvinfo : EIATTR_CBANK_PARAM_SIZE
	.align		4
.L_318:
        /*003c*/ 	.byte	0x03, 0x19
        /*003e*/ 	.short	0x0418


	//----- nvinfo : EIATTR_PARAM_CBANK
	.align		4
        /*0040*/ 	.byte	0x04, 0x0a
        /*0042*/ 	.short	(.L_320 - .L_319)
	.align		4
.L_319:
        /*0044*/ 	.word	index@(.nv.constant0._ZN7cutlass13device_kernelIN5flash19enable_sm80_to_sm89INS1_16FlashAttnFwdSm80INS1_25CollectiveMainloopFwdSm80ILi8ELi2ELb1EN4cute5tupleIJNS5_1CILi128EEENS7_ILi96EEENS7_ILi192EEEEEELi192ENS_6half_tEfNS_4arch4Sm80ELb1ELb0ELb0ELb1ELb0ELb0ELb1ELb0EEENS1_21CollectiveEpilogueFwdINS6_IJS8_SA_S9_EEENS6_IJNS7_ILi1EEESI_SI_EEESC_SE_Li256ELb1ELb1ELb0ELb0EEENS1_19SingleTileSchedulerILb1ELb0ELb1ELi128EEEEEEEEEvNT_6ParamsE)
        /*0048*/ 	.short	0x0210
        /*004a*/ 	.short	0x0418


	//----- nvinfo : EIATTR_SW_WAR
	.align		4
.L_320:
        /*004c*/ 	.byte	0x04, 0x36
        /*004e*/ 	.short	(.L_322 - .L_321)
.L_321:
        /*0050*/ 	.word	0x00000008
.L_322:


//--------------------- .nv.info._ZN7cutlass13device_kernelIN5flash19enable_sm80_to_sm89INS1_16FlashAttnFwdSm80INS1_25CollectiveMainloopFwdSm80ILi8ELi2ELb0EN4cute5tupleIJNS5_1CILi128EEENS7_ILi64EEENS7_ILi192EEEEEELi192ENS_6half_tEfNS_4arch4Sm80ELb1ELb0ELb0ELb1ELb0ELb1ELb1ELb0EEENS1_21CollectiveEpilogueFwdINS6_IJS8_SA_S9_EEENS6_IJNS7_ILi1EEESI_SI_EEESC_SE_Li256ELb1ELb1ELb0ELb0EEENS1_19SingleTileSchedulerILb1ELb0ELb1ELi128EEEEEEEEEvNT_6ParamsE --------------------------
	.section	.nv.info._ZN7cutlass13device_kernelIN5flash19enable_sm80_to_sm89INS1_16FlashAttnFwdSm80INS1_25CollectiveMainloopFwdSm80ILi8ELi2ELb0EN4cute5tupleIJNS5_1CILi128EEENS7_ILi64EEENS7_ILi192EEEEEELi192ENS_6half_tEfNS_4arch4Sm80ELb1ELb0ELb0ELb1ELb0ELb1ELb1ELb0EEENS1_21CollectiveEpilogueFwdINS6_IJS8_SA_S9_EEENS6_IJNS7_ILi1EEESI_SI_EEESC_SE_Li256ELb1ELb1ELb0ELb0EEENS1_19SingleTileSchedulerILb1ELb0ELb1ELi128EEEEEEEEEvNT_6ParamsE,"",@"SHT_CUDA_INFO"
	.sectionflags	@""
	.align	4


	//----- nvinfo : EIATTR_CUDA_API_VERSION
	.align		4
        /*0000*/ 	.byte	0x04, 0x37
        /*0002*/ 	.short	(.L_324 - .L_323)
.L_323:
        /*0004*/ 	.word	0x00000082


	//----- nvinfo : EIATTR_KPARAM_INFO
	.align		4
.L_324:
        /*0008*/ 	.byte	0x04, 0x17
        /*000a*/ 	.short	(.L_326 - .L_325)
.L_325:
        /*000c*/ 	.word	0x00000000
        /*0010*/ 	.short	0x0000
        /*0012*/ 	.short	0x0000
        /*0014*/ 	.byte	0x00, 0xf0, 0x61, 0x10


	//----- nvinfo : EIATTR_SPARSE_MMA_MASK
	.align		4
.L_326:
        /*0018*/ 	.byte	0x03, 0x50
        /*001a*/ 	.short	0x0000


	//----- nvinfo : EIATTR_MAXREG_COUNT
	.align		4
        /*001c*/ 	.byte	0x03, 0x1b
        /*001e*/ 	.short	0x00ff


	//----- nvinfo : EIATTR_MERCURY_ISA_VERSION
	.align		4
        /*0020*/ 	.byte	0x03, 0x5f
        /*0022*/ 	.short	0x0101


	//----- nvinfo : EIATTR_EXIT_INSTR_OFFSETS
	.align		4
        /*0024*/ 	.byte	0x04, 0x1c
        /*0026*/ 	.short	(.L_328 - .L_327)


	//   ....[0]....
.L_327:
        /*0028*/ 	.word	0x00000010


	//----- nvinfo : EIATTR_MAX_THREADS
	.align		4
.L_328:
        /*002c*/ 	.byte	0x04, 0x05
        /*002e*/ 	.short	(.L_330 - .L_329)
.L_329:
        /*0030*/ 	.word	0x00000100
        /*0034*/ 	.word	0x00000001
        /*0038*/ 	.word	0x00000001


	//----- nvinfo : EIATTR_CBANK_PARAM_SIZE
	.align		4
.L_330:
        /*003c*/ 	.byte	0x03, 0x19
        /*003e*/ 	.short	0x0418


	//----- nvinfo : EIATTR_PARAM_CBANK
	.align		4
        /*0040*/ 	.byte	0x04, 0x0a
        /*0042*/ 	.short	(.L_332 - .L_331)
	.align		4
.L_331:
        /*0044*/ 	.word	index@(.nv.constant0._ZN7cutlass13device_kernelIN5flash19enable_sm80_to_sm89INS1_16FlashAttnFwdSm80INS1_25CollectiveMainloopFwdSm80ILi8ELi2ELb0EN4cute5tupleIJNS5_1CILi128EEENS7_ILi64EEENS7_ILi192EEEEEELi192ENS_6half_tEfNS_4arch4Sm80ELb1ELb0ELb0ELb1ELb0ELb1ELb1ELb0EEENS1_21CollectiveEpilogueFwdINS6_IJS8_SA_S9_EEENS6_IJNS7_ILi1EEESI_SI_EEESC_SE_Li256ELb1ELb1ELb0ELb0EEENS1_19SingleTileSchedulerILb1ELb0ELb1ELi128EEEEEEEEEvNT_6ParamsE)
        /*0048*/ 	.short	0x0210
        /*004a*/ 	.short	0x0418


	//----- nvinfo : EIATTR_SW_WAR
	.align		4
.L_332:
        /*004c*/ 	.byte	0x04, 0x36
        /*004e*/ 	.short	(.L_334 - .L_333)
.L_333:
        /*0050*/ 	.word	0x00000008
.L_334:


//--------------------- .nv.callgraph             --------------------------
	.section	.nv.callgraph,"",@"SHT_CUDA_CALLGRAPH"
	.align	4
	.sectionentsize	8
	.align		4
        /*0000*/ 	.word	0x00000000
	.align		4
        /*0004*/ 	.word	0xffffffff
	.align		4
        /*0008*/ 	.word	0x00000000
	.align		4
        /*000c*/ 	.word	0xfffffffe
	.align		4
        /*0010*/ 	.word	0x00000000
	.align		4
        /*0014*/ 	.word	0xfffffffd
	.align		4
        /*0018*/ 	.word	0x00000000
	.align		4
        /*001c*/ 	.word	0xfffffffc


//--------------------- .nv.constant4             --------------------------
	.section	.nv.constant4,"a",@progbits
	.align	8
	.align		8
.nv.constant4:
        /*0000*/ 	.dword	_ZN66_INTERNAL_0a7204b8_30_flash_fwd_hdim192_fp16_sm80_cu_b81ac279_34574cuda3std3__45__cpo5beginE
	.align		8
        /*0008*/ 	.dword	_ZN66_INTERNAL_0a7204b8_30_flash_fwd_hdim192_fp16_sm80_cu_b81ac279_34574cuda3std3__45__cpo3endE
	.align		8
        /*0010*/ 	.dword	_ZN66_INTERNAL_0a7204b8_30_flash_fwd_hdim192_fp16_sm80_cu_b81ac279_34574cuda3std3__45__cpo6cbeginE
	.align		8
        /*0018*/ 	.dword	_ZN66_INTERNAL_0a7204b8_30_flash_fwd_hdim192_fp16_sm80_cu_b81ac279_34574cuda3std3__45__cpo4cendE
	.align		8
        /*0020*/ 	.dword	_ZN66_INTERNAL_0a7204b8_30_flash_fwd_hdim192_fp16_sm80_cu_b81ac279_34574cuda3std3__468_GLOBAL__N__0a7204b8_30_flash_fwd_hdim192_fp16_sm80_cu_b81ac279_34576ignoreE
	.align		8
        /*0028*/ 	.dword	_ZN66_INTERNAL_0a7204b8_30_flash_fwd_hdim192_fp16_sm80_cu_b81ac279_34574cuda3std3__419piecewise_constructE
	.align		8
        /*0030*/ 	.dword	_ZN66_INTERNAL_0a7204b8_30_flash_fwd_hdim192_fp16_sm80_cu_b81ac279_34574cuda3std3__48in_placeE
	.align		8
        /*0038*/ 	.dword	_ZN66_INTERNAL_0a7204b8_30_flash_fwd_hdim192_fp16_sm80_cu_b81ac279_34574cuda3std6ranges3__45__cpo4swapE
	.align		8
        /*0040*/ 	.dword	_ZN66_INTERNAL_0a7204b8_30_flash_fwd_hdim192_fp16_sm80_cu_b81ac279_34574cuda3std6ranges3__45__cpo9iter_moveE
	.align		8
        /*0048*/ 	.dword	_ZN66_INTERNAL_0a7204b8_30_flash_fwd_hdim192_fp16_sm80_cu_b81ac279_34574cute7productE
	.align		8
        /*0050*/ 	.dword	_ZN66_INTERNAL_0a7204b8_30_flash_fwd_hdim192_fp16_sm80_cu_b81ac279_34574cute1_E


//--------------------- .text._ZN7cutlass13device_kernelIN5flash19enable_sm80_to_sm89INS1_16FlashAttnFwdSm80INS1_25CollectiveMainloopFwdSm80ILi8ELi1ELb1EN4cute5tupleIJNS5_1CILi128EEENS7_ILi96EEENS7_ILi192EEEEEELi192ENS_6half_tEfNS_4arch4Sm80ELb0ELb0ELb0ELb0ELb0ELb0ELb1ELb0EEENS1_21CollectiveEpilogueFwdINS6_IJS8_SA_S9_EEENS6_IJNS7_ILi1EEESI_SI_EEESC_SE_Li256ELb0ELb1ELb0ELb0EEENS1_19SingleTileSchedulerILb0ELb0ELb1ELi128EEEEEEEEEvNT_6ParamsE --------------------------
	.section	.text._ZN7cutlass13device_kernelIN5flash19enable_sm80_to_sm89INS1_16FlashAttnFwdSm80INS1_25CollectiveMainloopFwdSm80ILi8ELi1ELb1EN4cute5tupleIJNS5_1CILi128EEENS7_ILi96EEENS7_ILi192EEEEEELi192ENS_6half_tEfNS_4arch4Sm80ELb0ELb0ELb0ELb0ELb0ELb0ELb1ELb0EEENS1_21CollectiveEpilogueFwdINS6_IJS8_SA_S9_EEENS6_IJNS7_ILi1EEESI_SI_EEESC_SE_Li256ELb0ELb1ELb0ELb0EEENS1_19SingleTileSchedulerILb0ELb0ELb1ELi128EEEEEEEEEvNT_6ParamsE,"ax",@progbits
	.align	128
.text._ZN7cutlass13device_kernelIN5flash19enable_sm80_to_sm89INS1_16FlashAttnFwdSm80INS1_25CollectiveMainloopFwdSm80ILi8ELi1ELb1EN4cute5tupleIJNS5_1CILi128EEENS7_ILi96EEENS7_ILi192EEEEEELi192ENS_6half_tEfNS_4arch4Sm80ELb0ELb0ELb0ELb0ELb0ELb0ELb1ELb0EEENS1_21CollectiveEpilogueFwdINS6_IJS8_SA_S9_EEENS6_IJNS7_ILi1EEESI_SI_EEESC_SE_Li256ELb0ELb1ELb0ELb0EEENS1_19SingleTileSchedulerILb0ELb0ELb1ELi128EEEEEEEEEvNT_6ParamsE:
        .type           _ZN7cutlass13device_kernelIN5flash19enable_sm80_to_sm89INS1_16FlashAttnFwdSm80INS1_25CollectiveMainloopFwdSm80ILi8ELi1ELb1EN4cute5tupleIJNS5_1CILi128EEENS7_ILi96EEENS7_ILi192EEEEEELi192ENS_6half_tEfNS_4arch4Sm80ELb0ELb0ELb0ELb0ELb0ELb0ELb1ELb0EEENS1_21CollectiveEpilogueFwdINS6_IJS8_SA_S9_EEENS6_IJNS7_ILi1EEESI_SI_EEESC_SE_Li256ELb0ELb1ELb0ELb0EEENS1_19SingleTileSchedulerILb0ELb0ELb1ELi128EEEEEEEEEvNT_6ParamsE,@function
        .size           _ZN7cutlass13device_kernelIN5flash19enable_sm80_to_sm89INS1_16FlashAttnFwdSm80INS1_25CollectiveMainloopFwdSm80ILi8ELi1ELb1EN4cute5tupleIJNS5_1CILi128EEENS7_ILi96EEENS7_ILi192EEEEEELi192ENS_6half_tEfNS_4arch4Sm80ELb0ELb0ELb0ELb0ELb0ELb0ELb1ELb0EEENS1_21CollectiveEpilogueFwdINS6_IJS8_SA_S9_EEENS6_IJNS7_ILi1EEESI_SI_EEESC_SE_Li256ELb0ELb1ELb0ELb0EEENS1_19SingleTileSchedulerILb0ELb0ELb1ELi128EEEEEEEEEvNT_6ParamsE,(.L_x_18 - _ZN7cutlass13device_kernelIN5flash19enable_sm80_to_sm89INS1_16FlashAttnFwdSm80INS1_25CollectiveMainloopFwdSm80ILi8ELi1ELb1EN4cute5tupleIJNS5_1CILi128EEENS7_ILi96EEENS7_ILi192EEEEEELi192ENS_6half_tEfNS_4arch4Sm80ELb0ELb0ELb0ELb0ELb0ELb0ELb1ELb0EEENS1_21CollectiveEpilogueFwdINS6_IJS8_SA_S9_EEENS6_IJNS7_ILi1EEESI_SI_EEESC_SE_Li256ELb0ELb1ELb0ELb0EEENS1_19SingleTileSchedulerILb0ELb0ELb1ELi128EEEEEEEEEvNT_6ParamsE)
        .other          _ZN7cutlass13device_kernelIN5flash19enable_sm80_to_sm89INS1_16FlashAttnFwdSm80INS1_25CollectiveMainloopFwdSm80ILi8ELi1ELb1EN4cute5tupleIJNS5_1CILi128EEENS7_ILi96EEENS7_ILi192EEEEEELi192ENS_6half_tEfNS_4arch4Sm80ELb0ELb0ELb0ELb0ELb0ELb0ELb1ELb0EEENS1_21CollectiveEpilogueFwdINS6_IJS8_SA_S9_EEENS6_IJNS7_ILi1EEESI_SI_EEESC_SE_Li256ELb0ELb1ELb0ELb0EEENS1_19SingleTileSchedulerILb0ELb0ELb1ELi128EEEEEEEEEvNT_6ParamsE,@"STO_CUDA_ENTRY STV_DEFAULT"
_ZN7cutlass13device_kernelIN5flash19enable_sm80_to_sm89INS1_16FlashAttnFwdSm80INS1_25CollectiveMainloopFwdSm80ILi8ELi1ELb1EN4cute5tupleIJNS5_1CILi128EEENS7_ILi96EEENS7_ILi192EEEEEELi192ENS_6half_tEfNS_4arch4Sm80ELb0ELb0ELb0ELb0ELb0ELb0ELb1ELb0EEENS1_21CollectiveEpilogueFwdINS6_IJS8_SA_S9_EEENS6_IJNS7_ILi1EEESI_SI_EEESC_SE_Li256ELb0ELb1ELb0ELb0EEENS1_19SingleTileSchedulerILb0ELb0ELb1ELi128EEEEEEEEEvNT_6ParamsE:
[----:B------:R-:W-:Y:S01]  /*0000*/  LDC R1, c[0x0][0x28] ;  /* 0x00000a00ff017b82 */ /* 0x000fe20000000800 */
[----:B------:R-:W-:Y:S05]  /*0010*/  EXIT ;  /* 0x000000000000794d */ /* 0x000fea0003800000 */
.L_x_0:
[----:B------:R-:W-:-:S00]  /*0020*/  BRA `(.L_x_0) ;  /* 0xfffffffc00fc7947 */ /* 0x000fc0000383ffff */
[----:B------:R-:W-:-:S00]  /*0030*/  NOP ;  /* 0x0000000000007918 */ /* 0x000fc00000000000 */
        /* <DEDUP_REMOVED lines=12> */
.L_x_18:


//--------------------- .text._ZN7cutlass13device_kernelIN5flash19enable_sm80_to_sm89INS1_16FlashAttnFwdSm80INS1_25CollectiveMainloopFwdSm80ILi8ELi1ELb1EN4cute5tupleIJNS5_1CILi128EEENS7_ILi96EEENS7_ILi192EEEEEELi192ENS_6half_tEfNS_4arch4Sm80ELb0ELb0ELb0ELb1ELb0ELb0ELb1ELb0EEENS1_21CollectiveEpilogueFwdINS6_IJS8_SA_S9_EEENS6_IJNS7_ILi1EEESI_SI_EEESC_SE_Li256ELb1ELb1ELb0ELb0EEENS1_19SingleTileSchedulerILb1ELb0ELb1ELi128EEEEEEEEEvNT_6ParamsE --------------------------
	.section	.text._ZN7cutlass13device_kernelIN5flash19enable_sm80_to_sm89INS1_16FlashAttnFwdSm80INS1_25CollectiveMainloopFwdSm80ILi8ELi1ELb1EN4cute5tupleIJNS5_1CILi128EEENS7_ILi96EEENS7_ILi192EEEEEELi192ENS_6half_tEfNS_4arch4Sm80ELb0ELb0ELb0ELb1ELb0ELb0ELb1ELb0EEENS1_21CollectiveEpilogueFwdINS6_IJS8_SA_S9_EEENS6_IJNS7_ILi1EEESI_SI_EEESC_SE_Li256ELb1ELb1ELb0ELb0EEENS1_19SingleTileSchedulerILb1ELb0ELb1ELi128EEEEEEEEEvNT_6ParamsE,"ax",@progbits
	.align	128
.text._ZN7cutlass13device_kernelIN5flash19enable_sm80_to_sm89INS1_16FlashAttnFwdSm80INS1_25CollectiveMainloopFwdSm80ILi8ELi1ELb1EN4cute5tupleIJNS5_1CILi128EEENS7_ILi96EEENS7_ILi192EEEEEELi192ENS_6half_tEfNS_4arch4Sm80ELb0ELb0ELb0ELb1ELb0ELb0ELb1ELb0EEENS1_21CollectiveEpilogueFwdINS6_IJS8_SA_S9_EEENS6_IJNS7_ILi1EEESI_SI_EEESC_SE_Li256ELb1ELb1ELb0ELb0EEENS1_19SingleTileSchedulerILb1ELb0ELb1ELi128EEEEEEEEEvNT_6ParamsE:
        .type           _ZN7cutlass13device_kernelIN5flash19enable_sm80_to_sm89INS1_16FlashAttnFwdSm80INS1_25CollectiveMainloopFwdSm80ILi8ELi1ELb1EN4cute5tupleIJNS5_1CILi128EEENS7_ILi96EEENS7_ILi192EEEEEELi192ENS_6half_tEfNS_4arch4Sm80ELb0ELb0ELb0ELb1ELb0ELb0ELb1ELb0EEENS1_21CollectiveEpilogueFwdINS6_IJS8_SA_S9_EEENS6_IJNS7_ILi1EEESI_SI_EEESC_SE_Li256ELb1ELb1ELb0ELb0EEENS1_19SingleTileSchedulerILb1ELb0ELb1ELi128EEEEEEEEEvNT_6ParamsE,@function
        .size           _ZN7cutlass13device_kernelIN5flash19enable_sm80_to_sm89INS1_16FlashAttnFwdSm80INS1_25CollectiveMainloopFwdSm80ILi8ELi1ELb1EN4cute5tupleIJNS5_1CILi128EEENS7_ILi96EEENS7_ILi192EEEEEELi192ENS_6half_tEfNS_4arch4Sm80ELb0ELb0ELb0ELb1ELb0ELb0ELb1ELb0EEENS1_21CollectiveEpilogueFwdINS6_IJS8_SA_S9_EEENS6_IJNS7_ILi1EEESI_SI_EEESC_SE_Li256ELb1ELb1ELb0ELb0EEENS1_19SingleTileSchedulerILb1ELb0ELb1ELi128EEEEEEEEEvNT_6ParamsE,(.L_x_19 - _ZN7cutlass13device_kernelIN5flash19enable_sm80_to_sm89INS1_16FlashAttnFwdSm80INS1_25CollectiveMainloopFwdSm80ILi8ELi1ELb1EN4cute5tupleIJNS5_1CILi128EEENS7_ILi96EEENS7_ILi192EEEEEELi192ENS_6half_tEfNS_4arch4Sm80ELb0ELb0ELb0ELb1ELb0ELb0ELb1ELb0EEENS1_21CollectiveEpilogueFwdINS6_IJS8_SA_S9_EEENS6_IJNS7_ILi1EEESI_SI_EEESC_SE_Li256ELb1ELb1ELb0ELb0EEENS1_19SingleTileSchedulerILb1ELb0ELb1ELi128EEEEEEEEEvNT_6ParamsE)
        .other          _ZN7cutlass13device_kernelIN5flash19enable_sm80_to_sm89INS1_16FlashAttnFwdSm80INS1_25CollectiveMainloopFwdSm80ILi8ELi1ELb1EN4cute5tupleIJNS5_1CILi128EEENS7_ILi96EEENS7_ILi192EEEEEELi192ENS_6half_tEfNS_4arch4Sm80ELb0ELb0ELb0ELb1ELb0ELb0ELb1ELb0EEENS1_21CollectiveEpilogueFwdINS6_IJS8_SA_S9_EEENS6_IJNS7_ILi1EEESI_SI_EEESC_SE_Li256ELb1ELb1ELb0ELb0EEENS1_19SingleTileSchedulerILb1ELb0ELb1ELi128EEEEEEEEEvNT_6ParamsE,@"STO_CUDA_ENTRY STV_DEFAULT"
_ZN7cutlass13device_kernelIN5flash19enable_sm80_to_sm89INS1_16FlashAttnFwdSm80INS1_25CollectiveMainloopFwdSm80ILi8ELi1ELb1EN4cute5tupleIJNS5_1CILi128EEENS7_ILi96EEENS7_ILi192EEEEEELi192ENS_6half_tEfNS_4arch4Sm80ELb0ELb0ELb0ELb1ELb0ELb0ELb1ELb0EEENS1_21CollectiveEpilogueFwdINS6_IJS8_SA_S9_EEENS6_IJNS7_ILi1EEESI_SI_EEESC_SE_Li256ELb1ELb1ELb0ELb0EEENS1_19SingleTileSchedulerILb1ELb0ELb1ELi128EEEEEEEEEvNT_6ParamsE:
[----:B------:R-:W-:Y:S01]  /*0000*/  LDC R1, c[0x0][0x28] ;  /* 0x00000a00ff017b82 */ /* 0x000fe20000000800 */
[----:B------:R-:W-:Y:S05]  /*0010*/  EXIT ;  /* 0x000000000000794d */ /* 0x000fea0003800000 */
.L_x_1:
        /* <DEDUP_REMOVED lines=14> */
.L_x_19:


//--------------------- .text._ZN7cutlass13device_kernelIN5flash19enable_sm80_to_sm89INS1_16FlashAttnFwdSm80INS1_25CollectiveMainloopFwdSm80ILi8ELi1ELb0EN4cute5tupleIJNS5_1CILi128EEENS7_ILi64EEENS7_ILi192EEEEEELi192ENS_6half_tEfNS_4arch4Sm80ELb0ELb0ELb0ELb1ELb0ELb1ELb1ELb0EEENS1_21CollectiveEpilogueFwdINS6_IJS8_SA_S9_EEENS6_IJNS7_ILi1EEESI_SI_EEESC_SE_Li256ELb1ELb1ELb0ELb0EEENS1_19SingleTileSchedulerILb1ELb0ELb1ELi128EEEEEEEEEvNT_6ParamsE --------------------------
	.section	.text._ZN7cutlass13device_kernelIN5flash19enable_sm80_to_sm89INS1_16FlashAttnFwdSm80INS1_25CollectiveMainloopFwdSm80ILi8ELi1ELb0EN4cute5tupleIJNS5_1CILi128EEENS7_ILi64EEENS7_ILi192EEEEEELi192ENS_6half_tEfNS_4arch4Sm80ELb0ELb0ELb0ELb1ELb0ELb1ELb1ELb0EEENS1_21CollectiveEpilogueFwdINS6_IJS8_SA_S9_EEENS6_IJNS7_ILi1EEESI_SI_EEESC_SE_Li256ELb1ELb1ELb0ELb0EEENS1_19SingleTileSchedulerILb1ELb0ELb1ELi128EEEEEEEEEvNT_6ParamsE,"ax",@progbits
	.align	128
.text._ZN7cutlass13device_kernelIN5flash19enable_sm80_to_sm89INS1_16FlashAttnFwdSm80INS1_25CollectiveMainloopFwdSm80ILi8ELi1ELb0EN4cute5tupleIJNS5_1CILi128EEENS7_ILi64EEENS7_ILi192EEEEEELi192ENS_6half_tEfNS_4arch4Sm80ELb0ELb0ELb0ELb1ELb0ELb1ELb1ELb0EEENS1_21CollectiveEpilogueFwdINS6_IJS8_SA_S9_EEENS6_IJNS7_ILi1EEESI_SI_EEESC_SE_Li256ELb1ELb1ELb0ELb0EEENS1_19SingleTileSchedulerILb1ELb0ELb1ELi128EEEEEEEEEvNT_6ParamsE:
        .type           _ZN7cutlass13device_kernelIN5flash19enable_sm80_to_sm89INS1_16FlashAttnFwdSm80INS1_25CollectiveMainloopFwdSm80ILi8ELi1ELb0EN4cute5tupleIJNS5_1CILi128EEENS7_ILi64EEENS7_ILi192EEEEEELi192ENS_6half_tEfNS_4arch4Sm80ELb0ELb0ELb0ELb1ELb0ELb1ELb1ELb0EEENS1_21CollectiveEpilogueFwdINS6_IJS8_SA_S9_EEENS6_IJNS7_ILi1EEESI_SI_EEESC_SE_Li256ELb1ELb1ELb0ELb0EEENS1_19SingleTileSchedulerILb1ELb0ELb1ELi128EEEEEEEEEvNT_6ParamsE,@function
        .size           _ZN7cutlass13device_kernelIN5flash19enable_sm80_to_sm89INS1_16FlashAttnFwdSm80INS1_25CollectiveMainloopFwdSm80ILi8ELi1ELb0EN4cute5tupleIJNS5_1CILi128EEENS7_ILi64EEENS7_ILi192EEEEEELi192ENS_6half_tEfNS_4arch4Sm80ELb0ELb0ELb0ELb1ELb0ELb1ELb1ELb0EEENS1_21CollectiveEpilogueFwdINS6_IJS8_SA_S9_EEENS6_IJNS7_ILi1EEESI_SI_EEESC_SE_Li256ELb1ELb1ELb0ELb0EEENS1_19SingleTileSchedulerILb1ELb0ELb1ELi128EEEEEEEEEvNT_6ParamsE,(.L_x_20 - _ZN7cutlass13device_kernelIN5flash19enable_sm80_to_sm89INS1_16FlashAttnFwdSm80INS1_25CollectiveMainloopFwdSm80ILi8ELi1ELb0EN4cute5tupleIJNS5_1CILi128EEENS7_ILi64EEENS7_ILi192EEEEEELi192ENS_6half_tEfNS_4arch4Sm80ELb0ELb0ELb0ELb1ELb0ELb1ELb1ELb0EEENS1_21CollectiveEpilogueFwdINS6_IJS8_SA_S9_EEENS6_IJNS7_ILi1EEESI_SI_EEESC_SE_Li256ELb1ELb1ELb0ELb0EEENS1_19SingleTileSchedulerILb1ELb0ELb1ELi128EEEEEEEEEvNT_6ParamsE)
        .other          _ZN7cutlass13device_kernelIN5flash19enable_sm80_to_sm89INS1_16FlashAttnFwdSm80INS1_25CollectiveMainloopFwdSm80ILi8ELi1ELb0EN4cute5tupleIJNS5_1CILi128EEENS7_ILi64EEENS7_ILi192EEEEEELi192ENS_6half_tEfNS_4arch4Sm80ELb0ELb0ELb0ELb1ELb0ELb1ELb1ELb0EEENS1_21CollectiveEpilogueFwdINS6_IJS8_SA_S9_EEENS6_IJNS7_ILi1EEESI_SI_EEESC_SE_Li256ELb1ELb1ELb0ELb0EEENS1_19SingleTileSchedulerILb1ELb0ELb1ELi128EEEEEEEEEvNT_6ParamsE,@"STO_CUDA_ENTRY STV_DEFAULT"
_ZN7cutlass13device_kernelIN5flash19enable_sm80_to_sm89INS1_16FlashAttnFwdSm80INS1_25CollectiveMainloopFwdSm80ILi8ELi1ELb0EN4cute5tupleIJNS5_1CILi128EEENS7_ILi64EEENS7_ILi192EEEEEELi192ENS_6half_tEfNS_4arch4Sm80ELb0ELb0ELb0ELb1ELb0ELb1ELb1ELb0EEENS1_21CollectiveEpilogueFwdINS6_IJS8_SA_S9_EEENS6_IJNS7_ILi1EEESI_SI_EEESC_SE_Li256ELb1ELb1ELb0ELb0EEENS1_19SingleTileSchedulerILb1ELb0ELb1ELi128EEEEEEEEEvNT_6ParamsE:
[----:B------:R-:W-:Y:S01]  /*0000*/  LDC R1, c[0x0][0x28] ;  /* 0x00000a00ff017b82 */ /* 0x000fe20000000800 */
[----:B------:R-:W-:Y:S05]  /*0010*/  EXIT ;  /* 0x000000000000794d */ /* 0x000fea0003800000 */
.L_x_2:
        /* <DEDUP_REMOVED lines=14> */
.L_x_20:


//--------------------- .text._ZN7cutlass13device_kernelIN5flash19enable_sm80_to_sm89INS1_16FlashAttnFwdSm80INS1_25CollectiveMainloopFwdSm80ILi8ELi1ELb0EN4cute5tupleIJNS5_1CILi128EEENS7_ILi64EEENS7_ILi192EEEEEELi192ENS_6half_tEfNS_4arch4Sm80ELb0ELb1ELb0ELb0ELb0ELb0ELb1ELb0EEENS1_21CollectiveEpilogueFwdINS6_IJS8_SA_S9_EEENS6_IJNS7_ILi1EEESI_SI_EEESC_SE_Li256ELb0ELb1ELb0ELb0EEENS1_19SingleTileSchedulerILb0ELb0ELb1ELi128EEEEEEEEEvNT_6ParamsE --------------------------
	.section	.text._ZN7cutlass13device_kernelIN5flash19enable_sm80_to_sm89INS1_16FlashAttnFwdSm80INS1_25CollectiveMainloopFwdSm80ILi8ELi1ELb0EN4cute5tupleIJNS5_1CILi128EEENS7_ILi64EEENS7_ILi192EEEEEELi192ENS_6half_tEfNS_4arch4Sm80ELb0ELb1ELb0ELb0ELb0ELb0ELb1ELb0EEENS1_21CollectiveEpilogueFwdINS6_IJS8_SA_S9_EEENS6_IJNS7_ILi1EEESI_SI_EEESC_SE_Li256ELb0ELb1ELb0ELb0EEENS1_19SingleTileSchedulerILb0ELb0ELb1ELi128EEEEEEEEEvNT_6ParamsE,"ax",@progbits
	.align	128
.text._ZN7cutlass13device_kernelIN5flash19enable_sm80_to_sm89INS1_16FlashAttnFwdSm80INS1_25CollectiveMainloopFwdSm80ILi8ELi1ELb0EN4cute5tupleIJNS5_1CILi128EEENS7_ILi64EEENS7_ILi192EEEEEELi192ENS_6half_tEfNS_4arch4Sm80ELb0ELb1ELb0ELb0ELb0ELb0ELb1ELb0EEENS1_21CollectiveEpilogueFwdINS6_IJS8_SA_S9_EEENS6_IJNS7_ILi1EEESI_SI_EEESC_SE_Li256ELb0ELb1ELb0ELb0EEENS1_19SingleTileSchedulerILb0ELb0ELb1ELi128EEEEEEEEEvNT_6ParamsE:
        .type           _ZN7cutlass13device_kernelIN5flash19enable_sm80_to_sm89INS1_16FlashAttnFwdSm80INS1_25CollectiveMainloopFwdSm80ILi8ELi1ELb0EN4cute5tupleIJNS5_1CILi128EEENS7_ILi64EEENS7_ILi192EEEEEELi192ENS_6half_tEfNS_4arch4Sm80ELb0ELb1ELb0ELb0ELb0ELb0ELb1ELb0EEENS1_21CollectiveEpilogueFwdINS6_IJS8_SA_S9_EEENS6_IJNS7_ILi1EEESI_SI_EEESC_SE_Li256ELb0ELb1ELb0ELb0EEENS1_19SingleTileSchedulerILb0ELb0ELb1ELi128EEEEEEEEEvNT_6ParamsE,@function
        .size           _ZN7cutlass13device_kernelIN5flash19enable_sm80_to_sm89INS1_16FlashAttnFwdSm80INS1_25CollectiveMainloopFwdSm80ILi8ELi1ELb0EN4cute5tupleIJNS5_1CILi128EEENS7_ILi64EEENS7_ILi192EEEEEELi192ENS_6half_tEfNS_4arch4Sm80ELb0ELb1ELb0ELb0ELb0ELb0ELb1ELb0EEENS1_21CollectiveEpilogueFwdINS6_IJS8_SA_S9_EEENS6_IJNS7_ILi1EEESI_SI_EEESC_SE_Li256ELb0ELb1ELb0ELb0EEENS1_19SingleTileSchedulerILb0ELb0ELb1ELi128EEEEEEEEEvNT_6ParamsE,(.L_x_21 - _ZN7cutlass13device_kernelIN5flash19enable_sm80_to_sm89INS1_16FlashAttnFwdSm80INS1_25CollectiveMainloopFwdSm80ILi8ELi1ELb0EN4cute5tupleIJNS5_1CILi128EEENS7_ILi64EEENS7_ILi192EEEEEELi192ENS_6half_tEfNS_4arch4Sm80ELb0ELb1ELb0ELb0ELb0ELb0ELb1ELb0EEENS1_21CollectiveEpilogueFwdINS6_IJS8_SA_S9_EEENS6_IJNS7_ILi1EEESI_SI_EEESC_SE_Li256ELb0ELb1ELb0ELb0EEENS1_19SingleTileSchedulerILb0ELb0ELb1ELi128EEEEEEEEEvNT_6ParamsE)
        .other          _ZN7cutlass13device_kernelIN5flash19enable_sm80_to_sm89INS1_16FlashAttnFwdSm80INS1_25CollectiveMainloopFwdSm80ILi8ELi1ELb0EN4cute5tupleIJNS5_1CILi128EEENS7_ILi64EEENS7_ILi192EEEEEELi192ENS_6half_tEfNS_4arch4Sm80ELb0ELb1ELb0ELb0ELb0ELb0ELb1ELb0EEENS1_21CollectiveEpilogueFwdINS6_IJS8_SA_S9_EEENS6_IJNS7_ILi1EEESI_SI_EEESC_SE_Li256ELb0ELb1ELb0ELb0EEENS1_19SingleTileSchedulerILb0ELb0ELb1ELi128EEEEEEEEEvNT_6ParamsE,@"STO_CUDA_ENTRY STV_DEFAULT"
_ZN7cutlass13device_kernelIN5flash19enable_sm80_to_sm89INS1_16FlashAttnFwdSm80INS1_25CollectiveMainloopFwdSm80ILi8ELi1ELb0EN4cute5tupleIJNS5_1CILi128EEENS7_ILi64EEENS7_ILi192EEEEEELi192ENS_6half_tEfNS_4arch4Sm80ELb0ELb1ELb0ELb0ELb0ELb0ELb1ELb0EEENS1_21CollectiveEpilogueFwdINS6_IJS8_SA_S9_EEENS6_IJNS7_ILi1EEESI_SI_EEESC_SE_Li256ELb0ELb1ELb0ELb0EEENS1_19SingleTileSchedulerILb0ELb0ELb1ELi128EEEEEEEEEvNT_6ParamsE:
[----:B------:R-:W-:Y:S01]  /*0000*/  LDC R1, c[0x0][0x28] ;  /* 0x00000a00ff017b82 */ /* 0x000fe20000000800 */
[----:B------:R-:W-:Y:S05]  /*0010*/  EXIT ;  /* 0x000000000000794d */ /* 0x000fea0003800000 */
.L_x_3:
        /* <DEDUP_REMOVED lines=14> */
.L_x_21:


//--------------------- .text._ZN7cutlass13device_kernelIN5flash19enable_sm80_to_sm89INS1_16FlashAttnFwdSm80INS1_25CollectiveMainloopFwdSm80ILi8ELi1ELb0EN4cute5tupleIJNS5_1CILi128EEENS7_ILi64EEENS7_ILi192EEEEEELi192ENS_6half_tEfNS_4arch4Sm80ELb0ELb1ELb0ELb1ELb0ELb0ELb1ELb0EEENS1_21CollectiveEpilogueFwdINS6_IJS8_SA_S9_EEENS6_IJNS7_ILi1EEESI_SI_EEESC_SE_Li256ELb1ELb1ELb0ELb0EEENS1_19SingleTileSchedulerILb1ELb0ELb1ELi128EEEEEEEEEvNT_6ParamsE --------------------------
	.section	.text._ZN7cutlass13device_kernelIN5flash19enable_sm80_to_sm89INS1_16FlashAttnFwdSm80INS1_25CollectiveMainloopFwdSm80ILi8ELi1ELb0EN4cute5tupleIJNS5_1CILi128EEENS7_ILi64EEENS7_ILi192EEEEEELi192ENS_6half_tEfNS_4arch4Sm80ELb0ELb1ELb0ELb1ELb0ELb0ELb1ELb0EEENS1_21CollectiveEpilogueFwdINS6_IJS8_SA_S9_EEENS6_IJNS7_ILi1EEESI_SI_EEESC_SE_Li256ELb1ELb1ELb0ELb0EEENS1_19SingleTileSchedulerILb1ELb0ELb1ELi128EEEEEEEEEvNT_6ParamsE,"ax",@progbits
	.align	128
.text._ZN7cutlass13device_kernelIN5flash19enable_sm80_to_sm89INS1_16FlashAttnFwdSm80INS1_25CollectiveMainloopFwdSm80ILi8ELi1ELb0EN4cute5tupleIJNS5_1CILi128EEENS7_ILi64EEENS7_ILi192EEEEEELi192ENS_6half_tEfNS_4arch4Sm80ELb0ELb1ELb0ELb1ELb0ELb0ELb1ELb0EEENS1_21CollectiveEpilogueFwdINS6_IJS8_SA_S9_EEENS6_IJNS7_ILi1EEESI_SI_EEESC_SE_Li256ELb1ELb1ELb0ELb0EEENS1_19SingleTileSchedulerILb1ELb0ELb1ELi128EEEEEEEEEvNT_6ParamsE:
        .type           _ZN7cutlass13device_kernelIN5flash19enable_sm80_to_sm89INS1_16FlashAttnFwdSm80INS1_25CollectiveMainloopFwdSm80ILi8ELi1ELb0EN4cute5tupleIJNS5_1CILi128EEENS7_ILi64EEENS7_ILi192EEEEEELi192ENS_6half_tEfNS_4arch4Sm80ELb0ELb1ELb0ELb1ELb0ELb0ELb1ELb0EEENS1_21CollectiveEpilogueFwdINS6_IJS8_SA_S9_EEENS6_IJNS7_ILi1EEESI_SI_EEESC_SE_Li256ELb1ELb1ELb0ELb0EEENS1_19SingleTileSchedulerILb1ELb0ELb1ELi128EEEEEEEEEvNT_6ParamsE,@function
        .size           _ZN7cutlass13device_kernelIN5flash19enable_sm80_to_sm89INS1_16FlashAttnFwdSm80INS1_25CollectiveMainloopFwdSm80ILi8ELi1ELb0EN4cute5tupleIJNS5_1CILi128EEENS7_ILi64EEENS7_ILi192EEEEEELi192ENS_6half_tEfNS_4arch4Sm80ELb0ELb1ELb0ELb1ELb0ELb0ELb1ELb0EEENS1_21CollectiveEpilogueFwdINS6_IJS8_SA_S9_EEENS6_IJNS7_ILi1EEESI_SI_EEESC_SE_Li256ELb1ELb1ELb0ELb0EEENS1_19SingleTileSchedulerILb1ELb0ELb1ELi128EEEEEEEEEvNT_6ParamsE,(.L_x_22 - _ZN7cutlass13device_kernelIN5flash19enable_sm80_to_sm89INS1_16FlashAttnFwdSm80INS1_25CollectiveMainloopFwdSm80ILi8ELi1ELb0EN4cute5tupleIJNS5_1CILi128EEENS7_ILi64EEENS7_ILi192EEEEEELi192ENS_6half_tEfNS_4arch4Sm80ELb0ELb1ELb0ELb1ELb0ELb0ELb1ELb0EEENS1_21CollectiveEpilogueFwdINS6_IJS8_SA_S9_EEENS6_IJNS7_ILi1EEESI_SI_EEESC_SE_Li256ELb1ELb1ELb0ELb0EEENS1_19SingleTileSchedulerILb1ELb0ELb1ELi128EEEEEEEEEvNT_6ParamsE)
        .other          _ZN7cutlass13device_kernelIN5flash19enable_sm80_to_sm89INS1_16FlashAttnFwdSm80INS1_25CollectiveMainloopFwdSm80ILi8ELi1ELb0EN4cute5tupleIJNS5_1CILi128EEENS7_ILi64EEENS7_ILi192EEEEEELi192ENS_6half_tEfNS_4arch4Sm80ELb0ELb1ELb0ELb1ELb0ELb0ELb1ELb0EEENS1_21CollectiveEpilogueFwdINS6_IJS8_SA_S9_EEENS6_IJNS7_ILi1EEESI_SI_EEESC_SE_Li256ELb1ELb1ELb0ELb0EEENS1_19SingleTileSchedulerILb1ELb0ELb1ELi128EEEEEEEEEvNT_6ParamsE,@"STO_CUDA_ENTRY STV_DEFAULT"
_ZN7cutlass13device_kernelIN5flash19enable_sm80_to_sm89INS1_16FlashAttnFwdSm80INS1_25CollectiveMainloopFwdSm80ILi8ELi1ELb0EN4cute5tupleIJNS5_1CILi128EEENS7_ILi64EEENS7_ILi192EEEEEELi192ENS_6half_tEfNS_4arch4Sm80ELb0ELb1ELb0ELb1ELb0ELb0ELb1ELb0EEENS1_21CollectiveEpilogueFwdINS6_IJS8_SA_S9_EEENS6_IJNS7_ILi1EEESI_SI_EEESC_SE_Li256ELb1ELb1ELb0ELb0EEENS1_19SingleTileSchedulerILb1ELb0ELb1ELi128EEEEEEEEEvNT_6ParamsE:
[----:B------:R-:W-:Y:S01]  /*0000*/  LDC R1, c[0x0][0x28] ;  /* 0x00000a00ff017b82 */ /* 0x000fe20000000800 */
[----:B------:R-:W-:Y:S05]  /*0010*/  EXIT ;  /* 0x000000000000794d */ /* 0x000fea0003800000 */
.L_x_4:
        /* <DEDUP_REMOVED lines=14> */
.L_x_22:


//--------------------- .text._ZN7cutlass13device_kernelIN5flash19enable_sm80_to_sm89INS1_16FlashAttnFwdSm80INS1_25CollectiveMainloopFwdSm80ILi8ELi1ELb0EN4cute5tupleIJNS5_1CILi128EEENS7_ILi64EEENS7_ILi192EEEEEELi192ENS_6half_tEfNS_4arch4Sm80ELb0ELb1ELb0ELb1ELb0ELb1ELb1ELb0EEENS1_21CollectiveEpilogueFwdINS6_IJS8_SA_S9_EEENS6_IJNS7_ILi1EEESI_SI_EEESC_SE_Li256ELb1ELb1ELb0ELb0EEENS1_19SingleTileSchedulerILb1ELb0ELb1ELi128EEEEEEEEEvNT_6ParamsE --------------------------
	.section	.text._ZN7cutlass13device_kernelIN5flash19enable_sm80_to_sm89INS1_16FlashAttnFwdSm80INS1_25CollectiveMainloopFwdSm80ILi8ELi1ELb0EN4cute5tupleIJNS5_1CILi128EEENS7_ILi64EEENS7_ILi192EEEEEELi192ENS_6half_tEfNS_4arch4Sm80ELb0ELb1ELb0ELb1ELb0ELb1ELb1ELb0EEENS1_21CollectiveEpilogueFwdINS6_IJS8_SA_S9_EEENS6_IJNS7_ILi1EEESI_SI_EEESC_SE_Li256ELb1ELb1ELb0ELb0EEENS1_19SingleTileSchedulerILb1ELb0ELb1ELi128EEEEEEEEEvNT_6ParamsE,"ax",@progbits
	.align	128
.text._ZN7cutlass13device_kernelIN5flash19enable_sm80_to_sm89INS1_16FlashAttnFwdSm80INS1_25CollectiveMainloopFwdSm80ILi8ELi1ELb0EN4cute5tupleIJNS5_1CILi128EEENS7_ILi64EEENS7_ILi192EEEEEELi192ENS_6half_tEfNS_4arch4Sm80ELb0ELb1ELb0ELb1ELb0ELb1ELb1ELb0EEENS1_21CollectiveEpilogueFwdINS6_IJS8_SA_S9_EEENS6_IJNS7_ILi1EEESI_SI_EEESC_SE_Li256ELb1ELb1ELb0ELb0EEENS1_19SingleTileSchedulerILb1ELb0ELb1ELi128EEEEEEEEEvNT_6ParamsE:
        .type           _ZN7cutlass13device_kernelIN5flash19enable_sm80_to_sm89INS1_16FlashAttnFwdSm80INS1_25CollectiveMainloopFwdSm80ILi8ELi1ELb0EN4cute5tupleIJNS5_1CILi128EEENS7_ILi64EEENS7_ILi192EEEEEELi192ENS_6half_tEfNS_4arch4Sm80ELb0ELb1ELb0ELb1ELb0ELb1ELb1ELb0EEENS1_21CollectiveEpilogueFwdINS6_IJS8_SA_S9_EEENS6_IJNS7_ILi1EEESI_SI_EEESC_SE_Li256ELb1ELb1ELb0ELb0EEENS1_19SingleTileSchedulerILb1ELb0ELb1ELi128EEEEEEEEEvNT_6ParamsE,@function
        .size           _ZN7cutlass13device_kernelIN5flash19enable_sm80_to_sm89INS1_16FlashAttnFwdSm80INS1_25CollectiveMainloopFwdSm80ILi8ELi1ELb0EN4cute5tupleIJNS5_1CILi128EEENS7_ILi64EEENS7_ILi192EEEEEELi192ENS_6half_tEfNS_4arch4Sm80ELb0ELb1ELb0ELb1ELb0ELb1ELb1ELb0EEENS1_21CollectiveEpilogueFwdINS6_IJS8_SA_S9_EEENS6_IJNS7_ILi1EEESI_SI_EEESC_SE_Li256ELb1ELb1ELb0ELb0EEENS1_19SingleTileSchedulerILb1ELb0ELb1ELi128EEEEEEEEEvNT_6ParamsE,(.L_x_23 - _ZN7cutlass13device_kernelIN5flash19enable_sm80_to_sm89INS1_16FlashAttnFwdSm80INS1_25CollectiveMainloopFwdSm80ILi8ELi1ELb0EN4cute5tupleIJNS5_1CILi128EEENS7_ILi64EEENS7_ILi192EEEEEELi192ENS_6half_tEfNS_4arch4Sm80ELb0ELb1ELb0ELb1ELb0ELb1ELb1ELb0EEENS1_21CollectiveEpilogueFwdINS6_IJS8_SA_S9_EEENS6_IJNS7_ILi1EEESI_SI_EEESC_SE_Li256ELb1ELb1ELb0ELb0EEENS1_19SingleTileSchedulerILb1ELb0ELb1ELi128EEEEEEEEEvNT_6ParamsE)
        .other          _ZN7cutlass13device_kernelIN5flash19enable_sm80_to_sm89INS1_16FlashAttnFwdSm80INS1_25CollectiveMainloopFwdSm80ILi8ELi1ELb0EN4cute5tupleIJNS5_1CILi128EEENS7_ILi64EEENS7_ILi192EEEEEELi192ENS_6half_tEfNS_4arch4Sm80ELb0ELb1ELb0ELb1ELb0ELb1ELb1ELb0EEENS1_21CollectiveEpilogueFwdINS6_IJS8_SA_S9_EEENS6_IJNS7_ILi1EEESI_SI_EEESC_SE_Li256ELb1ELb1ELb0ELb0EEENS1_19SingleTileSchedulerILb1ELb0ELb1ELi128EEEEEEEEEvNT_6ParamsE,@"STO_CUDA_ENTRY STV_DEFAULT"
_ZN7cutlass13device_kernelIN5flash19enable_sm80_to_sm89INS1_16FlashAttnFwdSm80INS1_25CollectiveMainloopFwdSm80ILi8ELi1ELb0EN4cute5tupleIJNS5_1CILi128EEENS7_ILi64EEENS7_ILi192EEEEEELi192ENS_6half_tEfNS_4arch4Sm80ELb0ELb1ELb0ELb1ELb0ELb1ELb1ELb0EEENS1_21CollectiveEpilogueFwdINS6_IJS8_SA_S9_EEENS6_IJNS7_ILi1EEESI_SI_EEESC_SE_Li256ELb1ELb1ELb0ELb0EEENS1_19SingleTileSchedulerILb1ELb0ELb1ELi128EEEEEEEEEvNT_6ParamsE:
[----:B------:R-:W-:Y:S01]  /*0000*/  LDC R1, c[0x0][0x28] ;  /* 0x00000a00ff017b82 */ /* 0x000fe20000000800 */
[----:B------:R-:W-:Y:S05]  /*0010*/  EXIT ;  /* 0x000000000000794d */ /* 0x000fea0003800000 */
.L_x_5:
        /* <DEDUP_REMOVED lines=14> */
.L_x_23:


//--------------------- .text._ZN7cutlass13device_kernelIN5flash19enable_sm80_to_sm89INS1_16FlashAttnFwdSm80INS1_25CollectiveMainloopFwdSm80ILi8ELi1ELb1EN4cute5tupleIJNS5_1CILi128EEENS7_ILi96EEENS7_ILi192EEEEEELi192ENS_6half_tEfNS_4arch4Sm80ELb1ELb0ELb0ELb0ELb0ELb0ELb1ELb0EEENS1_21CollectiveEpilogueFwdINS6_IJS8_SA_S9_EEENS6_IJNS7_ILi1EEESI_SI_EEESC_SE_Li256ELb0ELb1ELb0ELb0EEENS1_30DynamicPersistentTileSchedulerILi256ELi256ELb0ELb1ELb0EEEEEEEEEvNT_6ParamsE --------------------------
	.section	.text._ZN7cutlass13device_kernelIN5flash19enable_sm80_to_sm89INS1_16FlashAttnFwdSm80INS1_25CollectiveMainloopFwdSm80ILi8ELi1ELb1EN4cute5tupleIJNS5_1CILi128EEENS7_ILi96EEENS7_ILi192EEEEEELi192ENS_6half_tEfNS_4arch4Sm80ELb1ELb0ELb0ELb0ELb0ELb0ELb1ELb0EEENS1_21CollectiveEpilogueFwdINS6_IJS8_SA_S9_EEENS6_IJNS7_ILi1EEESI_SI_EEESC_SE_Li256ELb0ELb1ELb0ELb0EEENS1_30DynamicPersistentTileSchedulerILi256ELi256ELb0ELb1ELb0EEEEEEEEEvNT_6ParamsE,"ax",@progbits
	.align	128
.text._ZN7cutlass13device_kernelIN5flash19enable_sm80_to_sm89INS1_16FlashAttnFwdSm80INS1_25CollectiveMainloopFwdSm80ILi8ELi1ELb1EN4cute5tupleIJNS5_1CILi128EEENS7_ILi96EEENS7_ILi192EEEEEELi192ENS_6half_tEfNS_4arch4Sm80ELb1ELb0ELb0ELb0ELb0ELb0ELb1ELb0EEENS1_21CollectiveEpilogueFwdINS6_IJS8_SA_S9_EEENS6_IJNS7_ILi1EEESI_SI_EEESC_SE_Li256ELb0ELb1ELb0ELb0EEENS1_30DynamicPersistentTileSchedulerILi256ELi256ELb0ELb1ELb0EEEEEEEEEvNT_6ParamsE:
        .type           _ZN7cutlass13device_kernelIN5flash19enable_sm80_to_sm89INS1_16FlashAttnFwdSm80INS1_25CollectiveMainloopFwdSm80ILi8ELi1ELb1EN4cute5tupleIJNS5_1CILi128EEENS7_ILi96EEENS7_ILi192EEEEEELi192ENS_6half_tEfNS_4arch4Sm80ELb1ELb0ELb0ELb0ELb0ELb0ELb1ELb0EEENS1_21CollectiveEpilogueFwdINS6_IJS8_SA_S9_EEENS6_IJNS7_ILi1EEESI_SI_EEESC_SE_Li256ELb0ELb1ELb0ELb0EEENS1_30DynamicPersistentTileSchedulerILi256ELi256ELb0ELb1ELb0EEEEEEEEEvNT_6ParamsE,@function
        .size           _ZN7cutlass13device_kernelIN5flash19enable_sm80_to_sm89INS1_16FlashAttnFwdSm80INS1_25CollectiveMainloopFwdSm80ILi8ELi1ELb1EN4cute5tupleIJNS5_1CILi128EEENS7_ILi96EEENS7_ILi192EEEEEELi192ENS_6half_tEfNS_4arch4Sm80ELb1ELb0ELb0ELb0ELb0ELb0ELb1ELb0EEENS1_21CollectiveEpilogueFwdINS6_IJS8_SA_S9_EEENS6_IJNS7_ILi1EEESI_SI_EEESC_SE_Li256ELb0ELb1ELb0ELb0EEENS1_30DynamicPersistentTileSchedulerILi256ELi256ELb0ELb1ELb0EEEEEEEEEvNT_6ParamsE,(.L_x_24 - _ZN7cutlass13device_kernelIN5flash19enable_sm80_to_sm89INS1_16FlashAttnFwdSm80INS1_25CollectiveMainloopFwdSm80ILi8ELi1ELb1EN4cute5tupleIJNS5_1CILi128EEENS7_ILi96EEENS7_ILi192EEEEEELi192ENS_6half_tEfNS_4arch4Sm80ELb1ELb0ELb0ELb0ELb0ELb0ELb1ELb0EEENS1_21CollectiveEpilogueFwdINS6_IJS8_SA_S9_EEENS6_IJNS7_ILi1EEESI_SI_EEESC_SE_Li256ELb0ELb1ELb0ELb0EEENS1_30DynamicPersistentTileSchedulerILi256ELi256ELb0ELb1ELb0EEEEEEEEEvNT_6ParamsE)
        .other          _ZN7cutlass13device_kernelIN5flash19enable_sm80_to_sm89INS1_16FlashAttnFwdSm80INS1_25CollectiveMainloopFwdSm80ILi8ELi1ELb1EN4cute5tupleIJNS5_1CILi128EEENS7_ILi96EEENS7_ILi192EEEEEELi192ENS_6half_tEfNS_4arch4Sm80ELb1ELb0ELb0ELb0ELb0ELb0ELb1ELb0EEENS1_21CollectiveEpilogueFwdINS6_IJS8_SA_S9_EEENS6_IJNS7_ILi1EEESI_SI_EEESC_SE_Li256ELb0ELb1ELb0ELb0EEENS1_30DynamicPersistentTileSchedulerILi256ELi256ELb0ELb1ELb0EEEEEEEEEvNT_6ParamsE,@"STO_CUDA_ENTRY STV_DEFAULT"
_ZN7cutlass13device_kernelIN5flash19enable_sm80_to_sm89INS1_16FlashAttnFwdSm80INS1_25CollectiveMainloopFwdSm80ILi8ELi1ELb1EN4cute5tupleIJNS5_1CILi128EEENS7_ILi96EEENS7_ILi192EEEEEELi192ENS_6half_tEfNS_4arch4Sm80ELb1ELb0ELb0ELb0ELb0ELb0ELb1ELb0EEENS1_21CollectiveEpilogueFwdINS6_IJS8_SA_S9_EEENS6_IJNS7_ILi1EEESI_SI_EEESC_SE_Li256ELb0ELb1ELb0ELb0EEENS1_30DynamicPersistentTileSchedulerILi256ELi256ELb0ELb1ELb0EEEEEEEEEvNT_6ParamsE:
[----:B------:R-:W-:Y:S01]  /*0000*/  LDC R1, c[0x0][0x28] ;  /* 0x00000a00ff017b82 */ /* 0x000fe20000000800 */
[----:B------:R-:W-:Y:S05]  /*0010*/  EXIT ;  /* 0x000000000000794d */ /* 0x000fea0003800000 */
.L_x_6:
        /* <DEDUP_REMOVED lines=14> */
.L_x_24:


//--------------------- .text._ZN7cutlass13device_kernelIN5flash19enable_sm80_to_sm89INS1_16FlashAttnFwdSm80INS1_25CollectiveMainloopFwdSm80ILi8ELi1ELb1EN4cute5tupleIJNS5_1CILi128EEENS7_ILi96EEENS7_ILi192EEEEEELi192ENS_6half_tEfNS_4arch4Sm80ELb1ELb0ELb0ELb1ELb0ELb0ELb1ELb0EEENS1_21CollectiveEpilogueFwdINS6_IJS8_SA_S9_EEENS6_IJNS7_ILi1EEESI_SI_EEESC_SE_Li256ELb1ELb1ELb0ELb0EEENS1_19SingleTileSchedulerILb1ELb0ELb1ELi128EEEEEEEEEvNT_6ParamsE --------------------------
	.section	.text._ZN7cutlass13device_kernelIN5flash19enable_sm80_to_sm89INS1_16FlashAttnFwdSm80INS1_25CollectiveMainloopFwdSm80ILi8ELi1ELb1EN4cute5tupleIJNS5_1CILi128EEENS7_ILi96EEENS7_ILi192EEEEEELi192ENS_6half_tEfNS_4arch4Sm80ELb1ELb0ELb0ELb1ELb0ELb0ELb1ELb0EEENS1_21CollectiveEpilogueFwdINS6_IJS8_SA_S9_EEENS6_IJNS7_ILi1EEESI_SI_EEESC_SE_Li256ELb1ELb1ELb0ELb0EEENS1_19SingleTileSchedulerILb1ELb0ELb1ELi128EEEEEEEEEvNT_6ParamsE,"ax",@progbits
	.align	128
.text._ZN7cutlass13device_kernelIN5flash19enable_sm80_to_sm89INS1_16FlashAttnFwdSm80INS1_25CollectiveMainloopFwdSm80ILi8ELi1ELb1EN4cute5tupleIJNS5_1CILi128EEENS7_ILi96EEENS7_ILi192EEEEEELi192ENS_6half_tEfNS_4arch4Sm80ELb1ELb0ELb0ELb1ELb0ELb0ELb1ELb0EEENS1_21CollectiveEpilogueFwdINS6_IJS8_SA_S9_EEENS6_IJNS7_ILi1EEESI_SI_EEESC_SE_Li256ELb1ELb1ELb0ELb0EEENS1_19SingleTileSchedulerILb1ELb0ELb1ELi128EEEEEEEEEvNT_6ParamsE:
        .type           _ZN7cutlass13device_kernelIN5flash19enable_sm80_to_sm89INS1_16FlashAttnFwdSm80INS1_25CollectiveMainloopFwdSm80ILi8ELi1ELb1EN4cute5tupleIJNS5_1CILi128EEENS7_ILi96EEENS7_ILi192EEEEEELi192ENS_6half_tEfNS_4arch4Sm80ELb1ELb0ELb0ELb1ELb0ELb0ELb1ELb0EEENS1_21CollectiveEpilogueFwdINS6_IJS8_SA_S9_EEENS6_IJNS7_ILi1EEESI_SI_EEESC_SE_Li256ELb1ELb1ELb0ELb0EEENS1_19SingleTileSchedulerILb1ELb0ELb1ELi128EEEEEEEEEvNT_6ParamsE,@function
        .size           _ZN7cutlass13device_kernelIN5flash19enable_sm80_to_sm89INS1_16FlashAttnFwdSm80INS1_25CollectiveMainloopFwdSm80ILi8ELi1ELb1EN4cute5tupleIJNS5_1CILi128EEENS7_ILi96EEENS7_ILi192EEEEEELi192ENS_6half_tEfNS_4arch4Sm80ELb1ELb0ELb0ELb1ELb0ELb0ELb1ELb0EEENS1_21CollectiveEpilogueFwdINS6_IJS8_SA_S9_EEENS6_IJNS7_ILi1EEESI_SI_EEESC_SE_Li256ELb1ELb1ELb0ELb0EEENS1_19SingleTileSchedulerILb1ELb0ELb1ELi128EEEEEEEEEvNT_6ParamsE,(.L_x_25 - _ZN7cutlass13device_kernelIN5flash19enable_sm80_to_sm89INS1_16FlashAttnFwdSm80INS1_25CollectiveMainloopFwdSm80ILi8ELi1ELb1EN4cute5tupleIJNS5_1CILi128EEENS7_ILi96EEENS7_ILi192EEEEEELi192ENS_6half_tEfNS_4arch4Sm80ELb1ELb0ELb0ELb1ELb0ELb0ELb1ELb0EEENS1_21CollectiveEpilogueFwdINS6_IJS8_SA_S9_EEENS6_IJNS7_ILi1EEESI_SI_EEESC_SE_Li256ELb1ELb1ELb0ELb0EEENS1_19SingleTileSchedulerILb1ELb0ELb1ELi128EEEEEEEEEvNT_6ParamsE)
        .other          _ZN7cutlass13device_kernelIN5flash19enable_sm80_to_sm89INS1_16FlashAttnFwdSm80INS1_25CollectiveMainloopFwdSm80ILi8ELi1ELb1EN4cute5tupleIJNS5_1CILi128EEENS7_ILi96EEENS7_ILi192EEEEEELi192ENS_6half_tEfNS_4arch4Sm80ELb1ELb0ELb0ELb1ELb0ELb0ELb1ELb0EEENS1_21CollectiveEpilogueFwdINS6_IJS8_SA_S9_EEENS6_IJNS7_ILi1EEESI_SI_EEESC_SE_Li256ELb1ELb1ELb0ELb0EEENS1_19SingleTileSchedulerILb1ELb0ELb1ELi128EEEEEEEEEvNT_6ParamsE,@"STO_CUDA_ENTRY STV_DEFAULT"
_ZN7cutlass13device_kernelIN5flash19enable_sm80_to_sm89INS1_16FlashAttnFwdSm80INS1_25CollectiveMainloopFwdSm80ILi8ELi1ELb1EN4cute5tupleIJNS5_1CILi128EEENS7_ILi96EEENS7_ILi192EEEEEELi192ENS_6half_tEfNS_4arch4Sm80ELb1ELb0ELb0ELb1ELb0ELb0ELb1ELb0EEENS1_21CollectiveEpilogueFwdINS6_IJS8_SA_S9_EEENS6_IJNS7_ILi1EEESI_SI_EEESC_SE_Li256ELb1ELb1ELb0ELb0EEENS1_19SingleTileSchedulerILb1ELb0ELb1ELi128EEEEEEEEEvNT_6ParamsE:
[----:B------:R-:W-:Y:S01]  /*0000*/  LDC R1, c[0x0][0x28] ;  /* 0x00000a00ff017b82 */ /* 0x000fe20000000800 */
[----:B------:R-:W-:Y:S05]  /*0010*/  EXIT ;  /* 0x000000000000794d */ /* 0x000fea0003800000 */
.L_x_7:
        /* <DEDUP_REMOVED lines=14> */
.L_x_25:


//--------------------- .text._ZN7cutlass13device_kernelIN5flash19enable_sm80_to_sm89INS1_16FlashAttnFwdSm80INS1_25CollectiveMainloopFwdSm80ILi8ELi1ELb0EN4cute5tupleIJNS5_1CILi128EEENS7_ILi64EEENS7_ILi192EEEEEELi192ENS_6half_tEfNS_4arch4Sm80ELb1ELb0ELb0ELb1ELb0ELb1ELb1ELb0EEENS1_21CollectiveEpilogueFwdINS6_IJS8_SA_S9_EEENS6_IJNS7_ILi1EEESI_SI_EEESC_SE_Li256ELb1ELb1ELb0ELb0EEENS1_19SingleTileSchedulerILb1ELb0ELb1ELi128EEEEEEEEEvNT_6ParamsE --------------------------
	.section	.text._ZN7cutlass13device_kernelIN5flash19enable_sm80_to_sm89INS1_16FlashAttnFwdSm80INS1_25CollectiveMainloopFwdSm80ILi8ELi1ELb0EN4cute5tupleIJNS5_1CILi128EEENS7_ILi64EEENS7_ILi192EEEEEELi192ENS_6half_tEfNS_4arch4Sm80ELb1ELb0ELb0ELb1ELb0ELb1ELb1ELb0EEENS1_21CollectiveEpilogueFwdINS6_IJS8_SA_S9_EEENS6_IJNS7_ILi1EEESI_SI_EEESC_SE_Li256ELb1ELb1ELb0ELb0EEENS1_19SingleTileSchedulerILb1ELb0ELb1ELi128EEEEEEEEEvNT_6ParamsE,"ax",@progbits
	.align	128
.text._ZN7cutlass13device_kernelIN5flash19enable_sm80_to_sm89INS1_16FlashAttnFwdSm80INS1_25CollectiveMainloopFwdSm80ILi8ELi1ELb0EN4cute5tupleIJNS5_1CILi128EEENS7_ILi64EEENS7_ILi192EEEEEELi192ENS_6half_tEfNS_4arch4Sm80ELb1ELb0ELb0ELb1ELb0ELb1ELb1ELb0EEENS1_21CollectiveEpilogueFwdINS6_IJS8_SA_S9_EEENS6_IJNS7_ILi1EEESI_SI_EEESC_SE_Li256ELb1ELb1ELb0ELb0EEENS1_19SingleTileSchedulerILb1ELb0ELb1ELi128EEEEEEEEEvNT_6ParamsE:
        .type           _ZN7cutlass13device_kernelIN5flash19enable_sm80_to_sm89INS1_16FlashAttnFwdSm80INS1_25CollectiveMainloopFwdSm80ILi8ELi1ELb0EN4cute5tupleIJNS5_1CILi128EEENS7_ILi64EEENS7_ILi192EEEEEELi192ENS_6half_tEfNS_4arch4Sm80ELb1ELb0ELb0ELb1ELb0ELb1ELb1ELb0EEENS1_21CollectiveEpilogueFwdINS6_IJS8_SA_S9_EEENS6_IJNS7_ILi1EEESI_SI_EEESC_SE_Li256ELb1ELb1ELb0ELb0EEENS1_19SingleTileSchedulerILb1ELb0ELb1ELi128EEEEEEEEEvNT_6ParamsE,@function
        .size           _ZN7cutlass13device_kernelIN5flash19enable_sm80_to_sm89INS1_16FlashAttnFwdSm80INS1_25CollectiveMainloopFwdSm80ILi8ELi1ELb0EN4cute5tupleIJNS5_1CILi128EEENS7_ILi64EEENS7_ILi192EEEEEELi192ENS_6half_tEfNS_4arch4Sm80ELb1ELb0ELb0ELb1ELb0ELb1ELb1ELb0EEENS1_21CollectiveEpilogueFwdINS6_IJS8_SA_S9_EEENS6_IJNS7_ILi1EEESI_SI_EEESC_SE_Li256ELb1ELb1ELb0ELb0EEENS1_19SingleTileSchedulerILb1ELb0ELb1ELi128EEEEEEEEEvNT_6ParamsE,(.L_x_26 - _ZN7cutlass13device_kernelIN5flash19enable_sm80_to_sm89INS1_16FlashAttnFwdSm80INS1_25CollectiveMainloopFwdSm80ILi8ELi1ELb0EN4cute5tupleIJNS5_1CILi128EEENS7_ILi64EEENS7_ILi192EEEEEELi192ENS_6half_tEfNS_4arch4Sm80ELb1ELb0ELb0ELb1ELb0ELb1ELb1ELb0EEENS1_21CollectiveEpilogueFwdINS6_IJS8_SA_S9_EEENS6_IJNS7_ILi1EEESI_SI_EEESC_SE_Li256ELb1ELb1ELb0ELb0EEENS1_19SingleTileSchedulerILb1ELb0ELb1ELi128EEEEEEEEEvNT_6ParamsE)
        .other          _ZN7cutlass13device_kernelIN5flash19enable_sm80_to_sm89INS1_16FlashAttnFwdSm80INS1_25CollectiveMainloopFwdSm80ILi8ELi1ELb0EN4cute5tupleIJNS5_1CILi128EEENS7_ILi64EEENS7_ILi192EEEEEELi192ENS_6half_tEfNS_4arch4Sm80ELb1ELb0ELb0ELb1ELb0ELb1ELb1ELb0EEENS1_21CollectiveEpilogueFwdINS6_IJS8_SA_S9_EEENS6_IJNS7_ILi1EEESI_SI_EEESC_SE_Li256ELb1ELb1ELb0ELb0EEENS1_19SingleTileSchedulerILb1ELb0ELb1ELi128EEEEEEEEEvNT_6ParamsE,@"STO_CUDA_ENTRY STV_DEFAULT"
_ZN7cutlass13device_kernelIN5flash19enable_sm80_to_sm89INS1_16FlashAttnFwdSm80INS1_25CollectiveMainloopFwdSm80ILi8ELi1ELb0EN4cute5tupleIJNS5_1CILi128EEENS7_ILi64EEENS7_ILi192EEEEEELi192ENS_6half_tEfNS_4arch4Sm80ELb1ELb0ELb0ELb1ELb0ELb1ELb1ELb0EEENS1_21CollectiveEpilogueFwdINS6_IJS8_SA_S9_EEENS6_IJNS7_ILi1EEESI_SI_EEESC_SE_Li256ELb1ELb1ELb0ELb0EEENS1_19SingleTileSchedulerILb1ELb0ELb1ELi128EEEEEEEEEvNT_6ParamsE:
[----:B------:R-:W-:Y:S01]  /*0000*/  LDC R1, c[0x0][0x28] ;  /* 0x00000a00ff017b82 */ /* 0x000fe20000000800 */
[----:B------:R-:W-:Y:S05]  /*0010*/  EXIT ;  /* 0x000000000000794d */ /* 0x000fea0003800000 */
.L_x_8:
        /* <DEDUP_REMOVED lines=14> */
.L_x_26:


//--------------------- .text._ZN7cutlass13device_kernelIN5flash19enable_sm80_to_sm89INS1_16FlashAttnFwdSm80INS1_25CollectiveMainloopFwdSm80ILi8ELi2ELb1EN4cute5tupleIJNS5_1CILi128EEENS7_ILi96EEENS7_ILi192EEEEEELi192ENS_6half_tEfNS_4arch4Sm80ELb0ELb0ELb0ELb0ELb0ELb0ELb1ELb0EEENS1_21CollectiveEpilogueFwdINS6_IJS8_SA_S9_EEENS6_IJNS7_ILi1EEESI_SI_EEESC_SE_Li256ELb0ELb1ELb0ELb0EEENS1_19SingleTileSchedulerILb0ELb0ELb1ELi128EEEEEEEEEvNT_6ParamsE --------------------------
	.section	.text._ZN7cutlass13device_kernelIN5flash19enable_sm80_to_sm89INS1_16FlashAttnFwdSm80INS1_25CollectiveMainloopFwdSm80ILi8ELi2ELb1EN4cute5tupleIJNS5_1CILi128EEENS7_ILi96EEENS7_ILi192EEEEEELi192ENS_6half_tEfNS_4arch4Sm80ELb0ELb0ELb0ELb0ELb0ELb0ELb1ELb0EEENS1_21CollectiveEpilogueFwdINS6_IJS8_SA_S9_EEENS6_IJNS7_ILi1EEESI_SI_EEESC_SE_Li256ELb0ELb1ELb0ELb0EEENS1_19SingleTileSchedulerILb0ELb0ELb1ELi128EEEEEEEEEvNT_6ParamsE,"ax",@progbits
	.align	128
.text._ZN7cutlass13device_kernelIN5flash19enable_sm80_to_sm89INS1_16FlashAttnFwdSm80INS1_25CollectiveMainloopFwdSm80ILi8ELi2ELb1EN4cute5tupleIJNS5_1CILi128EEENS7_ILi96EEENS7_ILi192EEEEEELi192ENS_6half_tEfNS_4arch4Sm80ELb0ELb0ELb0ELb0ELb0ELb0ELb1ELb0EEENS1_21CollectiveEpilogueFwdINS6_IJS8_SA_S9_EEENS6_IJNS7_ILi1EEESI_SI_EEESC_SE_Li256ELb0ELb1ELb0ELb0EEENS1_19SingleTileSchedulerILb0ELb0ELb1ELi128EEEEEEEEEvNT_6ParamsE:
        .type           _ZN7cutlass13device_kernelIN5flash19enable_sm80_to_sm89INS1_16FlashAttnFwdSm80INS1_25CollectiveMainloopFwdSm80ILi8ELi2ELb1EN4cute5tupleIJNS5_1CILi128EEENS7_ILi96EEENS7_ILi192EEEEEELi192ENS_6half_tEfNS_4arch4Sm80ELb0ELb0ELb0ELb0ELb0ELb0ELb1ELb0EEENS1_21CollectiveEpilogueFwdINS6_IJS8_SA_S9_EEENS6_IJNS7_ILi1EEESI_SI_EEESC_SE_Li256ELb0ELb1ELb0ELb0EEENS1_19SingleTileSchedulerILb0ELb0ELb1ELi128EEEEEEEEEvNT_6ParamsE,@function
        .size           _ZN7cutlass13device_kernelIN5flash19enable_sm80_to_sm89INS1_16FlashAttnFwdSm80INS1_25CollectiveMainloopFwdSm80ILi8ELi2ELb1EN4cute5tupleIJNS5_1CILi128EEENS7_ILi96EEENS7_ILi192EEEEEELi192ENS_6half_tEfNS_4arch4Sm80ELb0ELb0ELb0ELb0ELb0ELb0ELb1ELb0EEENS1_21CollectiveEpilogueFwdINS6_IJS8_SA_S9_EEENS6_IJNS7_ILi1EEESI_SI_EEESC_SE_Li256ELb0ELb1ELb0ELb0EEENS1_19SingleTileSchedulerILb0ELb0ELb1ELi128EEEEEEEEEvNT_6ParamsE,(.L_x_27 - _ZN7cutlass13device_kernelIN5flash19enable_sm80_to_sm89INS1_16FlashAttnFwdSm80INS1_25CollectiveMainloopFwdSm80ILi8ELi2ELb1EN4cute5tupleIJNS5_1CILi128EEENS7_ILi96EEENS7_ILi192EEEEEELi192ENS_6half_tEfNS_4arch4Sm80ELb0ELb0ELb0ELb0ELb0ELb0ELb1ELb0EEENS1_21CollectiveEpilogueFwdINS6_IJS8_SA_S9_EEENS6_IJNS7_ILi1EEESI_SI_EEESC_SE_Li256ELb0ELb1ELb0ELb0EEENS1_19SingleTileSchedulerILb0ELb0ELb1ELi128EEEEEEEEEvNT_6ParamsE)
        .other          _ZN7cutlass13device_kernelIN5flash19enable_sm80_to_sm89INS1_16FlashAttnFwdSm80INS1_25CollectiveMainloopFwdSm80ILi8ELi2ELb1EN4cute5tupleIJNS5_1CILi128EEENS7_ILi96EEENS7_ILi192EEEEEELi192ENS_6half_tEfNS_4arch4Sm80ELb0ELb0ELb0ELb0ELb0ELb0ELb1ELb0EEENS1_21CollectiveEpilogueFwdINS6_IJS8_SA_S9_EEENS6_IJNS7_ILi1EEESI_SI_EEESC_SE_Li256ELb0ELb1ELb0ELb0EEENS1_19SingleTileSchedulerILb0ELb0ELb1ELi128EEEEEEEEEvNT_6ParamsE,@"STO_CUDA_ENTRY STV_DEFAULT"
_ZN7cutlass13device_kernelIN5flash19enable_sm80_to_sm89INS1_16FlashAttnFwdSm80INS1_25CollectiveMainloopFwdSm80ILi8ELi2ELb1EN4cute5tupleIJNS5_1CILi128EEENS7_ILi96EEENS7_ILi192EEEEEELi192ENS_6half_tEfNS_4arch4Sm80ELb0ELb0ELb0ELb0ELb0ELb0ELb1ELb0EEENS1_21CollectiveEpilogueFwdINS6_IJS8_SA_S9_EEENS6_IJNS7_ILi1EEESI_SI_EEESC_SE_Li256ELb0ELb1ELb0ELb0EEENS1_19SingleTileSchedulerILb0ELb0ELb1ELi128EEEEEEEEEvNT_6ParamsE:
[----:B------:R-:W-:Y:S01]  /*0000*/  LDC R1, c[0x0][0x28] ;  /* 0x00000a00ff017b82 */ /* 0x000fe20000000800 */
[----:B------:R-:W-:Y:S05]  /*0010*/  EXIT ;  /* 0x000000000000794d */ /* 0x000fea0003800000 */
.L_x_9:
        /* <DEDUP_REMOVED lines=14> */
.L_x_27:


//--------------------- .text._ZN7cutlass13device_kernelIN5flash19enable_sm80_to_sm89INS1_16FlashAttnFwdSm80INS1_25CollectiveMainloopFwdSm80ILi8ELi2ELb1EN4cute5tupleIJNS5_1CILi128EEENS7_ILi96EEENS7_ILi192EEEEEELi192ENS_6half_tEfNS_4arch4Sm80ELb0ELb0ELb0ELb1ELb0ELb0ELb1ELb0EEENS1_21CollectiveEpilogueFwdINS6_IJS8_SA_S9_EEENS6_IJNS7_ILi1EEESI_SI_EEESC_SE_Li256ELb1ELb1ELb0ELb0EEENS1_19SingleTileSchedulerILb1ELb0ELb1ELi128EEEEEEEEEvNT_6ParamsE --------------------------
	.section	.text._ZN7cutlass13device_kernelIN5flash19enable_sm80_to_sm89INS1_16FlashAttnFwdSm80INS1_25CollectiveMainloopFwdSm80ILi8ELi2ELb1EN4cute5tupleIJNS5_1CILi128EEENS7_ILi96EEENS7_ILi192EEEEEELi192ENS_6half_tEfNS_4arch4Sm80ELb0ELb0ELb0ELb1ELb0ELb0ELb1ELb0EEENS1_21CollectiveEpilogueFwdINS6_IJS8_SA_S9_EEENS6_IJNS7_ILi1EEESI_SI_EEESC_SE_Li256ELb1ELb1ELb0ELb0EEENS1_19SingleTileSchedulerILb1ELb0ELb1ELi128EEEEEEEEEvNT_6ParamsE,"ax",@progbits
	.align	128
.text._ZN7cutlass13device_kernelIN5flash19enable_sm80_to_sm89INS1_16FlashAttnFwdSm80INS1_25CollectiveMainloopFwdSm80ILi8ELi2ELb1EN4cute5tupleIJNS5_1CILi128EEENS7_ILi96EEENS7_ILi192EEEEEELi192ENS_6half_tEfNS_4arch4Sm80ELb0ELb0ELb0ELb1ELb0ELb0ELb1ELb0EEENS1_21CollectiveEpilogueFwdINS6_IJS8_SA_S9_EEENS6_IJNS7_ILi1EEESI_SI_EEESC_SE_Li256ELb1ELb1ELb0ELb0EEENS1_19SingleTileSchedulerILb1ELb0ELb1ELi128EEEEEEEEEvNT_6ParamsE:
        .type           _ZN7cutlass13device_kernelIN5flash19enable_sm80_to_sm89INS1_16FlashAttnFwdSm80INS1_25CollectiveMainloopFwdSm80ILi8ELi2ELb1EN4cute5tupleIJNS5_1CILi128EEENS7_ILi96EEENS7_ILi192EEEEEELi192ENS_6half_tEfNS_4arch4Sm80ELb0ELb0ELb0ELb1ELb0ELb0ELb1ELb0EEENS1_21CollectiveEpilogueFwdINS6_IJS8_SA_S9_EEENS6_IJNS7_ILi1EEESI_SI_EEESC_SE_Li256ELb1ELb1ELb0ELb0EEENS1_19SingleTileSchedulerILb1ELb0ELb1ELi128EEEEEEEEEvNT_6ParamsE,@function
        .size           _ZN7cutlass13device_kernelIN5flash19enable_sm80_to_sm89INS1_16FlashAttnFwdSm80INS1_25CollectiveMainloopFwdSm80ILi8ELi2ELb1EN4cute5tupleIJNS5_1CILi128EEENS7_ILi96EEENS7_ILi192EEEEEELi192ENS_6half_tEfNS_4arch4Sm80ELb0ELb0ELb0ELb1ELb0ELb0ELb1ELb0EEENS1_21CollectiveEpilogueFwdINS6_IJS8_SA_S9_EEENS6_IJNS7_ILi1EEESI_SI_EEESC_SE_Li256ELb1ELb1ELb0ELb0EEENS1_19SingleTileSchedulerILb1ELb0ELb1ELi128EEEEEEEEEvNT_6ParamsE,(.L_x_28 - _ZN7cutlass13device_kernelIN5flash19enable_sm80_to_sm89INS1_16FlashAttnFwdSm80INS1_25CollectiveMainloopFwdSm80ILi8ELi2ELb1EN4cute5tupleIJNS5_1CILi128EEENS7_ILi96EEENS7_ILi192EEEEEELi192ENS_6half_tEfNS_4arch4Sm80ELb0ELb0ELb0ELb1ELb0ELb0ELb1ELb0EEENS1_21CollectiveEpilogueFwdINS6_IJS8_SA_S9_EEENS6_IJNS7_ILi1EEESI_SI_EEESC_SE_Li256ELb1ELb1ELb0ELb0EEENS1_19SingleTileSchedulerILb1ELb0ELb1ELi128EEEEEEEEEvNT_6ParamsE)
        .other          _ZN7cutlass13device_kernelIN5flash19enable_sm80_to_sm89INS1_16FlashAttnFwdSm80INS1_25CollectiveMainloopFwdSm80ILi8ELi2ELb1EN4cute5tupleIJNS5_1CILi128EEENS7_ILi96EEENS7_ILi192EEEEEELi192ENS_6half_tEfNS_4arch4Sm80ELb0ELb0ELb0ELb1ELb0ELb0ELb1ELb0EEENS1_21CollectiveEpilogueFwdINS6_IJS8_SA_S9_EEENS6_IJNS7_ILi1EEESI_SI_EEESC_SE_Li256ELb1ELb1ELb0ELb0EEENS1_19SingleTileSchedulerILb1ELb0ELb1ELi128EEEEEEEEEvNT_6ParamsE,@"STO_CUDA_ENTRY STV_DEFAULT"
_ZN7cutlass13device_kernelIN5flash19enable_sm80_to_sm89INS1_16FlashAttnFwdSm80INS1_25CollectiveMainloopFwdSm80ILi8ELi2ELb1EN4cute5tupleIJNS5_1CILi128EEENS7_ILi96EEENS7_ILi192EEEEEELi192ENS_6half_tEfNS_4arch4Sm80ELb0ELb0ELb0ELb1ELb0ELb0ELb1ELb0EEENS1_21CollectiveEpilogueFwdINS6_IJS8_SA_S9_EEENS6_IJNS7_ILi1EEESI_SI_EEESC_SE_Li256ELb1ELb1ELb0ELb0EEENS1_19SingleTileSchedulerILb1ELb0ELb1ELi128EEEEEEEEEvNT_6ParamsE:
[----:B------:R-:W-:Y:S01]  /*0000*/  LDC R1, c[0x0][0x28] ;  /* 0x00000a00ff017b82 */ /* 0x000fe20000000800 */
[----:B------:R-:W-:Y:S05]  /*0010*/  EXIT ;  /* 0x000000000000794d */ /* 0x000fea0003800000 */
.L_x_10:
        /* <DEDUP_REMOVED lines=14> */
.L_x_28:


//--------------------- .text._ZN7cutlass13device_kernelIN5flash19enable_sm80_to_sm89INS1_16FlashAttnFwdSm80INS1_25CollectiveMainloopFwdSm80ILi8ELi2ELb0EN4cute5tupleIJNS5_1CILi128EEENS7_ILi64EEENS7_ILi192EEEEEELi192ENS_6half_tEfNS_4arch4Sm80ELb0ELb0ELb0ELb1ELb0ELb1ELb1ELb0EEENS1_21CollectiveEpilogueFwdINS6_IJS8_SA_S9_EEENS6_IJNS7_ILi1EEESI_SI_EEESC_SE_Li256ELb1ELb1ELb0ELb0EEENS1_19SingleTileSchedulerILb1ELb0ELb1ELi128EEEEEEEEEvNT_6ParamsE --------------------------
	.section	.text._ZN7cutlass13device_kernelIN5flash19enable_sm80_to_sm89INS1_16FlashAttnFwdSm80INS1_25CollectiveMainloopFwdSm80ILi8ELi2ELb0EN4cute5tupleIJNS5_1CILi128EEENS7_ILi64EEENS7_ILi192EEEEEELi192ENS_6half_tEfNS_4arch4Sm80ELb0ELb0ELb0ELb1ELb0ELb1ELb1ELb0EEENS1_21CollectiveEpilogueFwdINS6_IJS8_SA_S9_EEENS6_IJNS7_ILi1EEESI_SI_EEESC_SE_Li256ELb1ELb1ELb0ELb0EEENS1_19SingleTileSchedulerILb1ELb0ELb1ELi128EEEEEEEEEvNT_6ParamsE,"ax",@progbits
	.align	128
.text._ZN7cutlass13device_kernelIN5flash19enable_sm80_to_sm89INS1_16FlashAttnFwdSm80INS1_25CollectiveMainloopFwdSm80ILi8ELi2ELb0EN4cute5tupleIJNS5_1CILi128EEENS7_ILi64EEENS7_ILi192EEEEEELi192ENS_6half_tEfNS_4arch4Sm80ELb0ELb0ELb0ELb1ELb0ELb1ELb1ELb0EEENS1_21CollectiveEpilogueFwdINS6_IJS8_SA_S9_EEENS6_IJNS7_ILi1EEESI_SI_EEESC_SE_Li256ELb1ELb1ELb0ELb0EEENS1_19SingleTileSchedulerILb1ELb0ELb1ELi128EEEEEEEEEvNT_6ParamsE:
        .type           _ZN7cutlass13device_kernelIN5flash19enable_sm80_to_sm89INS1_16FlashAttnFwdSm80INS1_25CollectiveMainloopFwdSm80ILi8ELi2ELb0EN4cute5tupleIJNS5_1CILi128EEENS7_ILi64EEENS7_ILi192EEEEEELi192ENS_6half_tEfNS_4arch4Sm80ELb0ELb0ELb0ELb1ELb0ELb1ELb1ELb0EEENS1_21CollectiveEpilogueFwdINS6_IJS8_SA_S9_EEENS6_IJNS7_ILi1EEESI_SI_EEESC_SE_Li256ELb1ELb1ELb0ELb0EEENS1_19SingleTileSchedulerILb1ELb0ELb1ELi128EEEEEEEEEvNT_6ParamsE,@function
        .size           _ZN7cutlass13device_kernelIN5flash19enable_sm80_to_sm89INS1_16FlashAttnFwdSm80INS1_25CollectiveMainloopFwdSm80ILi8ELi2ELb0EN4cute5tupleIJNS5_1CILi128EEENS7_ILi64EEENS7_ILi192EEEEEELi192ENS_6half_tEfNS_4arch4Sm80ELb0ELb0ELb0ELb1ELb0ELb1ELb1ELb0EEENS1_21CollectiveEpilogueFwdINS6_IJS8_SA_S9_EEENS6_IJNS7_ILi1EEESI_SI_EEESC_SE_Li256ELb1ELb1ELb0ELb0EEENS1_19SingleTileSchedulerILb1ELb0ELb1ELi128EEEEEEEEEvNT_6ParamsE,(.L_x_29 - _ZN7cutlass13device_kernelIN5flash19enable_sm80_to_sm89INS1_16FlashAttnFwdSm80INS1_25CollectiveMainloopFwdSm80ILi8ELi2ELb0EN4cute5tupleIJNS5_1CILi128EEENS7_ILi64EEENS7_ILi192EEEEEELi192ENS_6half_tEfNS_4arch4Sm80ELb0ELb0ELb0ELb1ELb0ELb1ELb1ELb0EEENS1_21CollectiveEpilogueFwdINS6_IJS8_SA_S9_EEENS6_IJNS7_ILi1EEESI_SI_EEESC_SE_Li256ELb1ELb1ELb0ELb0EEENS1_19SingleTileSchedulerILb1ELb0ELb1ELi128EEEEEEEEEvNT_6ParamsE)
        .other          _ZN7cutlass13device_kernelIN5flash19enable_sm80_to_sm89INS1_16FlashAttnFwdSm80INS1_25CollectiveMainloopFwdSm80ILi8ELi2ELb0EN4cute5tupleIJNS5_1CILi128EEENS7_ILi64EEENS7_ILi192EEEEEELi192ENS_6half_tEfNS_4arch4Sm80ELb0ELb0ELb0ELb1ELb0ELb1ELb1ELb0EEENS1_21CollectiveEpilogueFwdINS6_IJS8_SA_S9_EEENS6_IJNS7_ILi1EEESI_SI_EEESC_SE_Li256ELb1ELb1ELb0ELb0EEENS1_19SingleTileSchedulerILb1ELb0ELb1ELi128EEEEEEEEEvNT_6ParamsE,@"STO_CUDA_ENTRY STV_DEFAULT"
_ZN7cutlass13device_kernelIN5flash19enable_sm80_to_sm89INS1_16FlashAttnFwdSm80INS1_25CollectiveMainloopFwdSm80ILi8ELi2ELb0EN4cute5tupleIJNS5_1CILi128EEENS7_ILi64EEENS7_ILi192EEEEEELi192ENS_6half_tEfNS_4arch4Sm80ELb0ELb0ELb0ELb1ELb0ELb1ELb1ELb0EEENS1_21CollectiveEpilogueFwdINS6_IJS8_SA_S9_EEENS6_IJNS7_ILi1EEESI_SI_EEESC_SE_Li256ELb1ELb1ELb0ELb0EEENS1_19SingleTileSchedulerILb1ELb0ELb1ELi128EEEEEEEEEvNT_6ParamsE:
[----:B------:R-:W-:Y:S01]  /*0000*/  LDC R1, c[0x0][0x28] ;  /* 0x00000a00ff017b82 */ /* 0x000fe20000000800 */
[----:B------:R-:W-:Y:S05]  /*0010*/  EXIT ;  /* 0x000000000000794d */ /* 0x000fea0003800000 */
.L_x_11:
        /* <DEDUP_REMOVED lines=14> */
.L_x_29:


//--------------------- .text._ZN7cutlass13device_kernelIN5flash19enable_sm80_to_sm89INS1_16FlashAttnFwdSm80INS1_25CollectiveMainloopFwdSm80ILi8ELi2ELb0EN4cute5tupleIJNS5_1CILi128EEENS7_ILi64EEENS7_ILi192EEEEEELi192ENS_6half_tEfNS_4arch4Sm80ELb0ELb1ELb0ELb0ELb0ELb0ELb1ELb0EEENS1_21CollectiveEpilogueFwdINS6_IJS8_SA_S9_EEENS6_IJNS7_ILi1EEESI_SI_EEESC_SE_Li256ELb0ELb1ELb0ELb0EEENS1_19SingleTileSchedulerILb0ELb0ELb1ELi128EEEEEEEEEvNT_6ParamsE --------------------------
	.section	.text._ZN7cutlass13device_kernelIN5flash19enable_sm80_to_sm89INS1_16FlashAttnFwdSm80INS1_25CollectiveMainloopFwdSm80ILi8ELi2ELb0EN4cute5tupleIJNS5_1CILi128EEENS7_ILi64EEENS7_ILi192EEEEEELi192ENS_6half_tEfNS_4arch4Sm80ELb0ELb1ELb0ELb0ELb0ELb0ELb1ELb0EEENS1_21CollectiveEpilogueFwdINS6_IJS8_SA_S9_EEENS6_IJNS7_ILi1EEESI_SI_EEESC_SE_Li256ELb0ELb1ELb0ELb0EEENS1_19SingleTileSchedulerILb0ELb0ELb1ELi128EEEEEEEEEvNT_6ParamsE,"ax",@progbits
	.align	128
.text._ZN7cutlass13device_kernelIN5flash19enable_sm80_to_sm89INS1_16FlashAttnFwdSm80INS1_25CollectiveMainloopFwdSm80ILi8ELi2ELb0EN4cute5tupleIJNS5_1CILi128EEENS7_ILi64EEENS7_ILi192EEEEEELi192ENS_6half_tEfNS_4arch4Sm80ELb0ELb1ELb0ELb0ELb0ELb0ELb1ELb0EEENS1_21CollectiveEpilogueFwdINS6_IJS8_SA_S9_EEENS6_IJNS7_ILi1EEESI_SI_EEESC_SE_Li256ELb0ELb1ELb0ELb0EEENS1_19SingleTileSchedulerILb0ELb0ELb1ELi128EEEEEEEEEvNT_6ParamsE:
        .type           _ZN7cutlass13device_kernelIN5flash19enable_sm80_to_sm89INS1_16FlashAttnFwdSm80INS1_25CollectiveMainloopFwdSm80ILi8ELi2ELb0EN4cute5tupleIJNS5_1CILi128EEENS7_ILi64EEENS7_ILi192EEEEEELi192ENS_6half_tEfNS_4arch4Sm80ELb0ELb1ELb0ELb0ELb0ELb0ELb1ELb0EEENS1_21CollectiveEpilogueFwdINS6_IJS8_SA_S9_EEENS6_IJNS7_ILi1EEESI_SI_EEESC_SE_Li256ELb0ELb1ELb0ELb0EEENS1_19SingleTileSchedulerILb0ELb0ELb1ELi128EEEEEEEEEvNT_6ParamsE,@function
        .size           _ZN7cutlass13device_kernelIN5flash19enable_sm80_to_sm89INS1_16FlashAttnFwdSm80INS1_25CollectiveMainloopFwdSm80ILi8ELi2ELb0EN4cute5tupleIJNS5_1CILi128EEENS7_ILi64EEENS7_ILi192EEEEEELi192ENS_6half_tEfNS_4arch4Sm80ELb0ELb1ELb0ELb0ELb0ELb0ELb1ELb0EEENS1_21CollectiveEpilogueFwdINS6_IJS8_SA_S9_EEENS6_IJNS7_ILi1EEESI_SI_EEESC_SE_Li256ELb0ELb1ELb0ELb0EEENS1_19SingleTileSchedulerILb0ELb0ELb1ELi128EEEEEEEEEvNT_6ParamsE,(.L_x_30 - _ZN7cutlass13device_kernelIN5flash19enable_sm80_to_sm89INS1_16FlashAttnFwdSm80INS1_25CollectiveMainloopFwdSm80ILi8ELi2ELb0EN4cute5tupleIJNS5_1CILi128EEENS7_ILi64EEENS7_ILi192EEEEEELi192ENS_6half_tEfNS_4arch4Sm80ELb0ELb1ELb0ELb0ELb0ELb0ELb1ELb0EEENS1_21CollectiveEpilogueFwdINS6_IJS8_SA_S9_EEENS6_IJNS7_ILi1EEESI_SI_EEESC_SE_Li256ELb0ELb1ELb0ELb0EEENS1_19SingleTileSchedulerILb0ELb0ELb1ELi128EEEEEEEEEvNT_6ParamsE)
        .other          _ZN7cutlass13device_kernelIN5flash19enable_sm80_to_sm89INS1_16FlashAttnFwdSm80INS1_25CollectiveMainloopFwdSm80ILi8ELi2ELb0EN4cute5tupleIJNS5_1CILi128EEENS7_ILi64EEENS7_ILi192EEEEEELi192ENS_6half_tEfNS_4arch4Sm80ELb0ELb1ELb0ELb0ELb0ELb0ELb1ELb0EEENS1_21CollectiveEpilogueFwdINS6_IJS8_SA_S9_EEENS6_IJNS7_ILi1EEESI_SI_EEESC_SE_Li256ELb0ELb1ELb0ELb0EEENS1_19SingleTileSchedulerILb0ELb0ELb1ELi128EEEEEEEEEvNT_6ParamsE,@"STO_CUDA_ENTRY STV_DEFAULT"
_ZN7cutlass13device_kernelIN5flash19enable_sm80_to_sm89INS1_16FlashAttnFwdSm80INS1_25CollectiveMainloopFwdSm80ILi8ELi2ELb0EN4cute5tupleIJNS5_1CILi128EEENS7_ILi64EEENS7_ILi192EEEEEELi192ENS_6half_tEfNS_4arch4Sm80ELb0ELb1ELb0ELb0ELb0ELb0ELb1ELb0EEENS1_21CollectiveEpilogueFwdINS6_IJS8_SA_S9_EEENS6_IJNS7_ILi1EEESI_SI_EEESC_SE_Li256ELb0ELb1ELb0ELb0EEENS1_19SingleTileSchedulerILb0ELb0ELb1ELi128EEEEEEEEEvNT_6ParamsE:
[----:B------:R-:W-:Y:S01]  /*0000*/  LDC R1, c[0x0][0x28] ;  /* 0x00000a00ff017b82 */ /* 0x000fe20000000800 */
[----:B------:R-:W-:Y:S05]  /*0010*/  EXIT ;  /* 0x000000000000794d */ /* 0x000fea0003800000 */
.L_x_12:
        /* <DEDUP_REMOVED lines=14> */
.L_x_30:


//--------------------- .text._ZN7cutlass13device_kernelIN5flash19enable_sm80_to_sm89INS1_16FlashAttnFwdSm80INS1_25CollectiveMainloopFwdSm80ILi8ELi2ELb0EN4cute5tupleIJNS5_1CILi128EEENS7_ILi64EEENS7_ILi192EEEEEELi192ENS_6half_tEfNS_4arch4Sm80ELb0ELb1ELb0ELb1ELb0ELb0ELb1ELb0EEENS1_21CollectiveEpilogueFwdINS6_IJS8_SA_S9_EEENS6_IJNS7_ILi1EEESI_SI_EEESC_SE_Li256ELb1ELb1ELb0ELb0EEENS1_19SingleTileSchedulerILb1ELb0ELb1ELi128EEEEEEEEEvNT_6ParamsE --------------------------
	.section	.text._ZN7cutlass13device_kernelIN5flash19enable_sm80_to_sm89INS1_16FlashAttnFwdSm80INS1_25CollectiveMainloopFwdSm80ILi8ELi2ELb0EN4cute5tupleIJNS5_1CILi128EEENS7_ILi64EEENS7_ILi192EEEEEELi192ENS_6half_tEfNS_4arch4Sm80ELb0ELb1ELb0ELb1ELb0ELb0ELb1ELb0EEENS1_21CollectiveEpilogueFwdINS6_IJS8_SA_S9_EEENS6_IJNS7_ILi1EEESI_SI_EEESC_SE_Li256ELb1ELb1ELb0ELb0EEENS1_19SingleTileSchedulerILb1ELb0ELb1ELi128EEEEEEEEEvNT_6ParamsE,"ax",@progbits
	.align	128
.text._ZN7cutlass13device_kernelIN5flash19enable_sm80_to_sm89INS1_16FlashAttnFwdSm80INS1_25CollectiveMainloopFwdSm80ILi8ELi2ELb0EN4cute5tupleIJNS5_1CILi128EEENS7_ILi64EEENS7_ILi192EEEEEELi192ENS_6half_tEfNS_4arch4Sm80ELb0ELb1ELb0ELb1ELb0ELb0ELb1ELb0EEENS1_21CollectiveEpilogueFwdINS6_IJS8_SA_S9_EEENS6_IJNS7_ILi1EEESI_SI_EEESC_SE_Li256ELb1ELb1ELb0ELb0EEENS1_19SingleTileSchedulerILb1ELb0ELb1ELi128EEEEEEEEEvNT_6ParamsE:
        .type           _ZN7cutlass13device_kernelIN5flash19enable_sm80_to_sm89INS1_16FlashAttnFwdSm80INS1_25CollectiveMainloopFwdSm80ILi8ELi2ELb0EN4cute5tupleIJNS5_1CILi128EEENS7_ILi64EEENS7_ILi192EEEEEELi192ENS_6half_tEfNS_4arch4Sm80ELb0ELb1ELb0ELb1ELb0ELb0ELb1ELb0EEENS1_21CollectiveEpilogueFwdINS6_IJS8_SA_S9_EEENS6_IJNS7_ILi1EEESI_SI_EEESC_SE_Li256ELb1ELb1ELb0ELb0EEENS1_19SingleTileSchedulerILb1ELb0ELb1ELi128EEEEEEEEEvNT_6ParamsE,@function
        .size           _ZN7cutlass13device_kernelIN5flash19enable_sm80_to_sm89INS1_16FlashAttnFwdSm80INS1_25CollectiveMainloopFwdSm80ILi8ELi2ELb0EN4cute5tupleIJNS5_1CILi128EEENS7_ILi64EEENS7_ILi192EEEEEELi192ENS_6half_tEfNS_4arch4Sm80ELb0ELb1ELb0ELb1ELb0ELb0ELb1ELb0EEENS1_21CollectiveEpilogueFwdINS6_IJS8_SA_S9_EEENS6_IJNS7_ILi1EEESI_SI_EEESC_SE_Li256ELb1ELb1ELb0ELb0EEENS1_19SingleTileSchedulerILb1ELb0ELb1ELi128EEEEEEEEEvNT_6ParamsE,(.L_x_31 - _ZN7cutlass13device_kernelIN5flash19enable_sm80_to_sm89INS1_16FlashAttnFwdSm80INS1_25CollectiveMainloopFwdSm80ILi8ELi2ELb0EN4cute5tupleIJNS5_1CILi128EEENS7_ILi64EEENS7_ILi192EEEEEELi192ENS_6half_tEfNS_4arch4Sm80ELb0ELb1ELb0ELb1ELb0ELb0ELb1ELb0EEENS1_21CollectiveEpilogueFwdINS6_IJS8_SA_S9_EEENS6_IJNS7_ILi1EEESI_SI_EEESC_SE_Li256ELb1ELb1ELb0ELb0EEENS1_19SingleTileSchedulerILb1ELb0ELb1ELi128EEEEEEEEEvNT_6ParamsE)
        .other          _ZN7cutlass13device_kernelIN5flash19enable_sm80_to_sm89INS1_16FlashAttnFwdSm80INS1_25CollectiveMainloopFwdSm80ILi8ELi2ELb0EN4cute5tupleIJNS5_1CILi128EEENS7_ILi64EEENS7_ILi192EEEEEELi192ENS_6half_tEfNS_4arch4Sm80ELb0ELb1ELb0ELb1ELb0ELb0ELb1ELb0EEENS1_21CollectiveEpilogueFwdINS6_IJS8_SA_S9_EEENS6_IJNS7_ILi1EEESI_SI_EEESC_SE_Li256ELb1ELb1ELb0ELb0EEENS1_19SingleTileSchedulerILb1ELb0ELb1ELi128EEEEEEEEEvNT_6ParamsE,@"STO_CUDA_ENTRY STV_DEFAULT"
_ZN7cutlass13device_kernelIN5flash19enable_sm80_to_sm89INS1_16FlashAttnFwdSm80INS1_25CollectiveMainloopFwdSm80ILi8ELi2ELb0EN4cute5tupleIJNS5_1CILi128EEENS7_ILi64EEENS7_ILi192EEEEEELi192ENS_6half_tEfNS_4arch4Sm80ELb0ELb1ELb0ELb1ELb0ELb0ELb1ELb0EEENS1_21CollectiveEpilogueFwdINS6_IJS8_SA_S9_EEENS6_IJNS7_ILi1EEESI_SI_EEESC_SE_Li256ELb1ELb1ELb0ELb0EEENS1_19SingleTileSchedulerILb1ELb0ELb1ELi128EEEEEEEEEvNT_6ParamsE:
[----:B------:R-:W-:Y:S01]  /*0000*/  LDC R1, c[0x0][0x28] ;  /* 0x00000a00ff017b82 */ /* 0x000fe20000000800 */
[----:B------:R-:W-:Y:S05]  /*0010*/  EXIT ;  /* 0x000000000000794d */ /* 0x000fea0003800000 */
.L_x_13:
        /* <DEDUP_REMOVED lines=14> */
.L_x_31:


//--------------------- .text._ZN7cutlass13device_kernelIN5flash19enable_sm80_to_sm89INS1_16FlashAttnFwdSm80INS1_25CollectiveMainloopFwdSm80ILi8ELi2ELb0EN4cute5tupleIJNS5_1CILi128EEENS7_ILi64EEENS7_ILi192EEEEEELi192ENS_6half_tEfNS_4arch4Sm80ELb0ELb1ELb0ELb1ELb0ELb1ELb1ELb0EEENS1_21CollectiveEpilogueFwdINS6_IJS8_SA_S9_EEENS6_IJNS7_ILi1EEESI_SI_EEESC_SE_Li256ELb1ELb1ELb0ELb0EEENS1_19SingleTileSchedulerILb1ELb0ELb1ELi128EEEEEEEEEvNT_6ParamsE --------------------------
	.section	.text._ZN7cutlass13device_kernelIN5flash19enable_sm80_to_sm89INS1_16FlashAttnFwdSm80INS1_25CollectiveMainloopFwdSm80ILi8ELi2ELb0EN4cute5tupleIJNS5_1CILi128EEENS7_ILi64EEENS7_ILi192EEEEEELi192ENS_6half_tEfNS_4arch4Sm80ELb0ELb1ELb0ELb1ELb0ELb1ELb1ELb0EEENS1_21CollectiveEpilogueFwdINS6_IJS8_SA_S9_EEENS6_IJNS7_ILi1EEESI_SI_EEESC_SE_Li256ELb1ELb1ELb0ELb0EEENS1_19SingleTileSchedulerILb1ELb0ELb1ELi128EEEEEEEEEvNT_6ParamsE,"ax",@progbits
	.align	128
.text._ZN7cutlass13device_kernelIN5flash19enable_sm80_to_sm89INS1_16FlashAttnFwdSm80INS1_25CollectiveMainloopFwdSm80ILi8ELi2ELb0EN4cute5tupleIJNS5_1CILi128EEENS7_ILi64EEENS7_ILi192EEEEEELi192ENS_6half_tEfNS_4arch4Sm80ELb0ELb1ELb0ELb1ELb0ELb1ELb1ELb0EEENS1_21CollectiveEpilogueFwdINS6_IJS8_SA_S9_EEENS6_IJNS7_ILi1EEESI_SI_EEESC_SE_Li256ELb1ELb1ELb0ELb0EEENS1_19SingleTileSchedulerILb1ELb0ELb1ELi128EEEEEEEEEvNT_6ParamsE:
        .type           _ZN7cutlass13device_kernelIN5flash19enable_sm80_to_sm89INS1_16FlashAttnFwdSm80INS1_25CollectiveMainloopFwdSm80ILi8ELi2ELb0EN4cute5tupleIJNS5_1CILi128EEENS7_ILi64EEENS7_ILi192EEEEEELi192ENS_6half_tEfNS_4arch4Sm80ELb0ELb1ELb0ELb1ELb0ELb1ELb1ELb0EEENS1_21CollectiveEpilogueFwdINS6_IJS8_SA_S9_EEENS6_IJNS7_ILi1EEESI_SI_EEESC_SE_Li256ELb1ELb1ELb0ELb0EEENS1_19SingleTileSchedulerILb1ELb0ELb1ELi128EEEEEEEEEvNT_6ParamsE,@function
        .size           _ZN7cutlass13device_kernelIN5flash19enable_sm80_to_sm89INS1_16FlashAttnFwdSm80INS1_25CollectiveMainloopFwdSm80ILi8ELi2ELb0EN4cute5tupleIJNS5_1CILi128EEENS7_ILi64EEENS7_ILi192EEEEEELi192ENS_6half_tEfNS_4arch4Sm80ELb0ELb1ELb0ELb1ELb0ELb1ELb1ELb0EEENS1_21CollectiveEpilogueFwdINS6_IJS8_SA_S9_EEENS6_IJNS7_ILi1EEESI_SI_EEESC_SE_Li256ELb1ELb1ELb0ELb0EEENS1_19SingleTileSchedulerILb1ELb0ELb1ELi128EEEEEEEEEvNT_6ParamsE,(.L_x_32 - _ZN7cutlass13device_kernelIN5flash19enable_sm80_to_sm89INS1_16FlashAttnFwdSm80INS1_25CollectiveMainloopFwdSm80ILi8ELi2ELb0EN4cute5tupleIJNS5_1CILi128EEENS7_ILi64EEENS7_ILi192EEEEEELi192ENS_6half_tEfNS_4arch4Sm80ELb0ELb1ELb0ELb1ELb0ELb1ELb1ELb0EEENS1_21CollectiveEpilogueFwdINS6_IJS8_SA_S9_EEENS6_IJNS7_ILi1EEESI_SI_EEESC_SE_Li256ELb1ELb1ELb0ELb0EEENS1_19SingleTileSchedulerILb1ELb0ELb1ELi128EEEEEEEEEvNT_6ParamsE)
        .other          _ZN7cutlass13device_kernelIN5flash19enable_sm80_to_sm89INS1_16FlashAttnFwdSm80INS1_25CollectiveMainloopFwdSm80ILi8ELi2ELb0EN4cute5tupleIJNS5_1CILi128EEENS7_ILi64EEENS7_ILi192EEEEEELi192ENS_6half_tEfNS_4arch4Sm80ELb0ELb1ELb0ELb1ELb0ELb1ELb1ELb0EEENS1_21CollectiveEpilogueFwdINS6_IJS8_SA_S9_EEENS6_IJNS7_ILi1EEESI_SI_EEESC_SE_Li256ELb1ELb1ELb0ELb0EEENS1_19SingleTileSchedulerILb1ELb0ELb1ELi128EEEEEEEEEvNT_6ParamsE,@"STO_CUDA_ENTRY STV_DEFAULT"
_ZN7cutlass13device_kernelIN5flash19enable_sm80_to_sm89INS1_16FlashAttnFwdSm80INS1_25CollectiveMainloopFwdSm80ILi8ELi2ELb0EN4cute5tupleIJNS5_1CILi128EEENS7_ILi64EEENS7_ILi192EEEEEELi192ENS_6half_tEfNS_4arch4Sm80ELb0ELb1ELb0ELb1ELb0ELb1ELb1ELb0EEENS1_21CollectiveEpilogueFwdINS6_IJS8_SA_S9_EEENS6_IJNS7_ILi1EEESI_SI_EEESC_SE_Li256ELb1ELb1ELb0ELb0EEENS1_19SingleTileSchedulerILb1ELb0ELb1ELi128EEEEEEEEEvNT_6ParamsE:
[----:B------:R-:W-:Y:S01]  /*0000*/  LDC R1, c[0x0][0x28] ;  /* 0x00000a00ff017b82 */ /* 0x000fe20000000800 */
[----:B------:R-:W-:Y:S05]  /*0010*/  EXIT ;  /* 0x000000000000794d */ /* 0x000fea0003800000 */
.L_x_14:
        /* <DEDUP_REMOVED lines=14> */
.L_x_32:


//--------------------- .text._ZN7cutlass13device_kernelIN5flash19enable_sm80_to_sm89INS1_16FlashAttnFwdSm80INS1_25CollectiveMainloopFwdSm80ILi8ELi2ELb1EN4cute5tupleIJNS5_1CILi128EEENS7_ILi96EEENS7_ILi192EEEEEELi192ENS_6half_tEfNS_4arch4Sm80ELb1ELb0ELb0ELb0ELb0ELb0ELb1ELb0EEENS1_21CollectiveEpilogueFwdINS6_IJS8_SA_S9_EEENS6_IJNS7_ILi1EEESI_SI_EEESC_SE_Li256ELb0ELb1ELb0ELb0EEENS1_30DynamicPersistentTileSchedulerILi256ELi256ELb0ELb1ELb0EEEEEEEEEvNT_6ParamsE --------------------------
	.section	.text._ZN7cutlass13device_kernelIN5flash19enable_sm80_to_sm89INS1_16FlashAttnFwdSm80INS1_25CollectiveMainloopFwdSm80ILi8ELi2ELb1EN4cute5tupleIJNS5_1CILi128EEENS7_ILi96EEENS7_ILi192EEEEEELi192ENS_6half_tEfNS_4arch4Sm80ELb1ELb0ELb0ELb0ELb0ELb0ELb1ELb0EEENS1_21CollectiveEpilogueFwdINS6_IJS8_SA_S9_EEENS6_IJNS7_ILi1EEESI_SI_EEESC_SE_Li256ELb0ELb1ELb0ELb0EEENS1_30DynamicPersistentTileSchedulerILi256ELi256ELb0ELb1ELb0EEEEEEEEEvNT_6ParamsE,"ax",@progbits
	.align	128
.text._ZN7cutlass13device_kernelIN5flash19enable_sm80_to_sm89INS1_16FlashAttnFwdSm80INS1_25CollectiveMainloopFwdSm80ILi8ELi2ELb1EN4cute5tupleIJNS5_1CILi128EEENS7_ILi96EEENS7_ILi192EEEEEELi192ENS_6half_tEfNS_4arch4Sm80ELb1ELb0ELb0ELb0ELb0ELb0ELb1ELb0EEENS1_21CollectiveEpilogueFwdINS6_IJS8_SA_S9_EEENS6_IJNS7_ILi1EEESI_SI_EEESC_SE_Li256ELb0ELb1ELb0ELb0EEENS1_30DynamicPersistentTileSchedulerILi256ELi256ELb0ELb1ELb0EEEEEEEEEvNT_6ParamsE:
        .type           _ZN7cutlass13device_kernelIN5flash19enable_sm80_to_sm89INS1_16FlashAttnFwdSm80INS1_25CollectiveMainloopFwdSm80ILi8ELi2ELb1EN4cute5tupleIJNS5_1CILi128EEENS7_ILi96EEENS7_ILi192EEEEEELi192ENS_6half_tEfNS_4arch4Sm80ELb1ELb0ELb0ELb0ELb0ELb0ELb1ELb0EEENS1_21CollectiveEpilogueFwdINS6_IJS8_SA_S9_EEENS6_IJNS7_ILi1EEESI_SI_EEESC_SE_Li256ELb0ELb1ELb0ELb0EEENS1_30DynamicPersistentTileSchedulerILi256ELi256ELb0ELb1ELb0EEEEEEEEEvNT_6ParamsE,@function
        .size           _ZN7cutlass13device_kernelIN5flash19enable_sm80_to_sm89INS1_16FlashAttnFwdSm80INS1_25CollectiveMainloopFwdSm80ILi8ELi2ELb1EN4cute5tupleIJNS5_1CILi128EEENS7_ILi96EEENS7_ILi192EEEEEELi192ENS_6half_tEfNS_4arch4Sm80ELb1ELb0ELb0ELb0ELb0ELb0ELb1ELb0EEENS1_21CollectiveEpilogueFwdINS6_IJS8_SA_S9_EEENS6_IJNS7_ILi1EEESI_SI_EEESC_SE_Li256ELb0ELb1ELb0ELb0EEENS1_30DynamicPersistentTileSchedulerILi256ELi256ELb0ELb1ELb0EEEEEEEEEvNT_6ParamsE,(.L_x_33 - _ZN7cutlass13device_kernelIN5flash19enable_sm80_to_sm89INS1_16FlashAttnFwdSm80INS1_25CollectiveMainloopFwdSm80ILi8ELi2ELb1EN4cute5tupleIJNS5_1CILi128EEENS7_ILi96EEENS7_ILi192EEEEEELi192ENS_6half_tEfNS_4arch4Sm80ELb1ELb0ELb0ELb0ELb0ELb0ELb1ELb0EEENS1_21CollectiveEpilogueFwdINS6_IJS8_SA_S9_EEENS6_IJNS7_ILi1EEESI_SI_EEESC_SE_Li256ELb0ELb1ELb0ELb0EEENS1_30DynamicPersistentTileSchedulerILi256ELi256ELb0ELb1ELb0EEEEEEEEEvNT_6ParamsE)
        .other          _ZN7cutlass13device_kernelIN5flash19enable_sm80_to_sm89INS1_16FlashAttnFwdSm80INS1_25CollectiveMainloopFwdSm80ILi8ELi2ELb1EN4cute5tupleIJNS5_1CILi128EEENS7_ILi96EEENS7_ILi192EEEEEELi192ENS_6half_tEfNS_4arch4Sm80ELb1ELb0ELb0ELb0ELb0ELb0ELb1ELb0EEENS1_21CollectiveEpilogueFwdINS6_IJS8_SA_S9_EEENS6_IJNS7_ILi1EEESI_SI_EEESC_SE_Li256ELb0ELb1ELb0ELb0EEENS1_30DynamicPersistentTileSchedulerILi256ELi256ELb0ELb1ELb0EEEEEEEEEvNT_6ParamsE,@"STO_CUDA_ENTRY STV_DEFAULT"
_ZN7cutlass13device_kernelIN5flash19enable_sm80_to_sm89INS1_16FlashAttnFwdSm80INS1_25CollectiveMainloopFwdSm80ILi8ELi2ELb1EN4cute5tupleIJNS5_1CILi128EEENS7_ILi96EEENS7_ILi192EEEEEELi192ENS_6half_tEfNS_4arch4Sm80ELb1ELb0ELb0ELb0ELb0ELb0ELb1ELb0EEENS1_21CollectiveEpilogueFwdINS6_IJS8_SA_S9_EEENS6_IJNS7_ILi1EEESI_SI_EEESC_SE_Li256ELb0ELb1ELb0ELb0EEENS1_30DynamicPersistentTileSchedulerILi256ELi256ELb0ELb1ELb0EEEEEEEEEvNT_6ParamsE:
[----:B------:R-:W-:Y:S01]  /*0000*/  LDC R1, c[0x0][0x28] ;  /* 0x00000a00ff017b82 */ /* 0x000fe20000000800 */
[----:B------:R-:W-:Y:S05]  /*0010*/  EXIT ;  /* 0x000000000000794d */ /* 0x000fea0003800000 */
.L_x_15:
        /* <DEDUP_REMOVED lines=14> */
.L_x_33:


//--------------------- .text._ZN7cutlass13device_kernelIN5flash19enable_sm80_to_sm89INS1_16FlashAttnFwdSm80INS1_25CollectiveMainloopFwdSm80ILi8ELi2ELb1EN4cute5tupleIJNS5_1CILi128EEENS7_ILi96EEENS7_ILi192EEEEEELi192ENS_6half_tEfNS_4arch4Sm80ELb1ELb0ELb0ELb1ELb0ELb0ELb1ELb0EEENS1_21CollectiveEpilogueFwdINS6_IJS8_SA_S9_EEENS6_IJNS7_ILi1EEESI_SI_EEESC_SE_Li256ELb1ELb1ELb0ELb0EEENS1_19SingleTileSchedulerILb1ELb0ELb1ELi128EEEEEEEEEvNT_6ParamsE --------------------------
	.section	.text._ZN7cutlass13device_kernelIN5flash19enable_sm80_to_sm89INS1_16FlashAttnFwdSm80INS1_25CollectiveMainloopFwdSm80ILi8ELi2ELb1EN4cute5tupleIJNS5_1CILi128EEENS7_ILi96EEENS7_ILi192EEEEEELi192ENS_6half_tEfNS_4arch4Sm80ELb1ELb0ELb0ELb1ELb0ELb0ELb1ELb0EEENS1_21CollectiveEpilogueFwdINS6_IJS8_SA_S9_EEENS6_IJNS7_ILi1EEESI_SI_EEESC_SE_Li256ELb1ELb1ELb0ELb0EEENS1_19SingleTileSchedulerILb1ELb0ELb1ELi128EEEEEEEEEvNT_6ParamsE,"ax",@progbits
	.align	128
.text._ZN7cutlass13device_kernelIN5flash19enable_sm80_to_sm89INS1_16FlashAttnFwdSm80INS1_25CollectiveMainloopFwdSm80ILi8ELi2ELb1EN4cute5tupleIJNS5_1CILi128EEENS7_ILi96EEENS7_ILi192EEEEEELi192ENS_6half_tEfNS_4arch4Sm80ELb1ELb0ELb0ELb1ELb0ELb0ELb1ELb0EEENS1_21CollectiveEpilogueFwdINS6_IJS8_SA_S9_EEENS6_IJNS7_ILi1EEESI_SI_EEESC_SE_Li256ELb1ELb1ELb0ELb0EEENS1_19SingleTileSchedulerILb1ELb0ELb1ELi128EEEEEEEEEvNT_6ParamsE:
        .type           _ZN7cutlass13device_kernelIN5flash19enable_sm80_to_sm89INS1_16FlashAttnFwdSm80INS1_25CollectiveMainloopFwdSm80ILi8ELi2ELb1EN4cute5tupleIJNS5_1CILi128EEENS7_ILi96EEENS7_ILi192EEEEEELi192ENS_6half_tEfNS_4arch4Sm80ELb1ELb0ELb0ELb1ELb0ELb0ELb1ELb0EEENS1_21CollectiveEpilogueFwdINS6_IJS8_SA_S9_EEENS6_IJNS7_ILi1EEESI_SI_EEESC_SE_Li256ELb1ELb1ELb0ELb0EEENS1_19SingleTileSchedulerILb1ELb0ELb1ELi128EEEEEEEEEvNT_6ParamsE,@function
        .size           _ZN7cutlass13device_kernelIN5flash19enable_sm80_to_sm89INS1_16FlashAttnFwdSm80INS1_25CollectiveMainloopFwdSm80ILi8ELi2ELb1EN4cute5tupleIJNS5_1CILi128EEENS7_ILi96EEENS7_ILi192EEEEEELi192ENS_6half_tEfNS_4arch4Sm80ELb1ELb0ELb0ELb1ELb0ELb0ELb1ELb0EEENS1_21CollectiveEpilogueFwdINS6_IJS8_SA_S9_EEENS6_IJNS7_ILi1EEESI_SI_EEESC_SE_Li256ELb1ELb1ELb0ELb0EEENS1_19SingleTileSchedulerILb1ELb0ELb1ELi128EEEEEEEEEvNT_6ParamsE,(.L_x_34 - _ZN7cutlass13device_kernelIN5flash19enable_sm80_to_sm89INS1_16FlashAttnFwdSm80INS1_25CollectiveMainloopFwdSm80ILi8ELi2ELb1EN4cute5tupleIJNS5_1CILi128EEENS7_ILi96EEENS7_ILi192EEEEEELi192ENS_6half_tEfNS_4arch4Sm80ELb1ELb0ELb0ELb1ELb0ELb0ELb1ELb0EEENS1_21CollectiveEpilogueFwdINS6_IJS8_SA_S9_EEENS6_IJNS7_ILi1EEESI_SI_EEESC_SE_Li256ELb1ELb1ELb0ELb0EEENS1_19SingleTileSchedulerILb1ELb0ELb1ELi128EEEEEEEEEvNT_6ParamsE)
        .other          _ZN7cutlass13device_kernelIN5flash19enable_sm80_to_sm89INS1_16FlashAttnFwdSm80INS1_25CollectiveMainloopFwdSm80ILi8ELi2ELb1EN4cute5tupleIJNS5_1CILi128EEENS7_ILi96EEENS7_ILi192EEEEEELi192ENS_6half_tEfNS_4arch4Sm80ELb1ELb0ELb0ELb1ELb0ELb0ELb1ELb0EEENS1_21CollectiveEpilogueFwdINS6_IJS8_SA_S9_EEENS6_IJNS7_ILi1EEESI_SI_EEESC_SE_Li256ELb1ELb1ELb0ELb0EEENS1_19SingleTileSchedulerILb1ELb0ELb1ELi128EEEEEEEEEvNT_6ParamsE,@"STO_CUDA_ENTRY STV_DEFAULT"
_ZN7cutlass13device_kernelIN5flash19enable_sm80_to_sm89INS1_16FlashAttnFwdSm80INS1_25CollectiveMainloopFwdSm80ILi8ELi2ELb1EN4cute5tupleIJNS5_1CILi128EEENS7_ILi96EEENS7_ILi192EEEEEELi192ENS_6half_tEfNS_4arch4Sm80ELb1ELb0ELb0ELb1ELb0ELb0ELb1ELb0EEENS1_21CollectiveEpilogueFwdINS6_IJS8_SA_S9_EEENS6_IJNS7_ILi1EEESI_SI_EEESC_SE_Li256ELb1ELb1ELb0ELb0EEENS1_19SingleTileSchedulerILb1ELb0ELb1ELi128EEEEEEEEEvNT_6ParamsE:
[----:B------:R-:W-:Y:S01]  /*0000*/  LDC R1, c[0x0][0x28] ;  /* 0x00000a00ff017b82 */ /* 0x000fe20000000800 */
[----:B------:R-:W-:Y:S05]  /*0010*/  EXIT ;  /* 0x000000000000794d */ /* 0x000fea0003800000 */
.L_x_16:
        /* <DEDUP_REMOVED lines=14> */
.L_x_34:


//--------------------- .text._ZN7cutlass13device_kernelIN5flash19enable_sm80_to_sm89INS1_16FlashAttnFwdSm80INS1_25CollectiveMainloopFwdSm80ILi8ELi2ELb0EN4cute5tupleIJNS5_1CILi128EEENS7_ILi64EEENS7_ILi192EEEEEELi192ENS_6half_tEfNS_4arch4Sm80ELb1ELb0ELb0ELb1ELb0ELb1ELb1ELb0EEENS1_21CollectiveEpilogueFwdINS6_IJS8_SA_S9_EEENS6_IJNS7_ILi1EEESI_SI_EEESC_SE_Li256ELb1ELb1ELb0ELb0EEENS1_19SingleTileSchedulerILb1ELb0ELb1ELi128EEEEEEEEEvNT_6ParamsE --------------------------
	.section	.text._ZN7cutlass13device_kernelIN5flash19enable_sm80_to_sm89INS1_16FlashAttnFwdSm80INS1_25CollectiveMainloopFwdSm80ILi8ELi2ELb0EN4cute5tupleIJNS5_1CILi128EEENS7_ILi64EEENS7_ILi192EEEEEELi192ENS_6half_tEfNS_4arch4Sm80ELb1ELb0ELb0ELb1ELb0ELb1ELb1ELb0EEENS1_21CollectiveEpilogueFwdINS6_IJS8_SA_S9_EEENS6_IJNS7_ILi1EEESI_SI_EEESC_SE_Li256ELb1ELb1ELb0ELb0EEENS1_19SingleTileSchedulerILb1ELb0ELb1ELi128EEEEEEEEEvNT_6ParamsE,"ax",@progbits
	.align	128
.text._ZN7cutlass13device_kernelIN5flash19enable_sm80_to_sm89INS1_16FlashAttnFwdSm80INS1_25CollectiveMainloopFwdSm80ILi8ELi2ELb0EN4cute5tupleIJNS5_1CILi128EEENS7_ILi64EEENS7_ILi192EEEEEELi192ENS_6half_tEfNS_4arch4Sm80ELb1ELb0ELb0ELb1ELb0ELb1ELb1ELb0EEENS1_21CollectiveEpilogueFwdINS6_IJS8_SA_S9_EEENS6_IJNS7_ILi1EEESI_SI_EEESC_SE_Li256ELb1ELb1ELb0ELb0EEENS1_19SingleTileSchedulerILb1ELb0ELb1ELi128EEEEEEEEEvNT_6ParamsE:
        .type           _ZN7cutlass13device_kernelIN5flash19enable_sm80_to_sm89INS1_16FlashAttnFwdSm80INS1_25CollectiveMainloopFwdSm80ILi8ELi2ELb0EN4cute5tupleIJNS5_1CILi128EEENS7_ILi64EEENS7_ILi192EEEEEELi192ENS_6half_tEfNS_4arch4Sm80ELb1ELb0ELb0ELb1ELb0ELb1ELb1ELb0EEENS1_21CollectiveEpilogueFwdINS6_IJS8_SA_S9_EEENS6_IJNS7_ILi1EEESI_SI_EEESC_SE_Li256ELb1ELb1ELb0ELb0EEENS1_19SingleTileSchedulerILb1ELb0ELb1ELi128EEEEEEEEEvNT_6ParamsE,@function
        .size           _ZN7cutlass13device_kernelIN5flash19enable_sm80_to_sm89INS1_16FlashAttnFwdSm80INS1_25CollectiveMainloopFwdSm80ILi8ELi2ELb0EN4cute5tupleIJNS5_1CILi128EEENS7_ILi64EEENS7_ILi192EEEEEELi192ENS_6half_tEfNS_4arch4Sm80ELb1ELb0ELb0ELb1ELb0ELb1ELb1ELb0EEENS1_21CollectiveEpilogueFwdINS6_IJS8_SA_S9_EEENS6_IJNS7_ILi1EEESI_SI_EEESC_SE_Li256ELb1ELb1ELb0ELb0EEENS1_19SingleTileSchedulerILb1ELb0ELb1ELi128EEEEEEEEEvNT_6ParamsE,(.L_x_35 - _ZN7cutlass13device_kernelIN5flash19enable_sm80_to_sm89INS1_16FlashAttnFwdSm80INS1_25CollectiveMainloopFwdSm80ILi8ELi2ELb0EN4cute5tupleIJNS5_1CILi128EEENS7_ILi64EEENS7_ILi192EEEEEELi192ENS_6half_tEfNS_4arch4Sm80ELb1ELb0ELb0ELb1ELb0ELb1ELb1ELb0EEENS1_21CollectiveEpilogueFwdINS6_IJS8_SA_S9_EEENS6_IJNS7_ILi1EEESI_SI_EEESC_SE_Li256ELb1ELb1ELb0ELb0EEENS1_19SingleTileSchedulerILb1ELb0ELb1ELi128EEEEEEEEEvNT_6ParamsE)
        .other          _ZN7cutlass13device_kernelIN5flash19enable_sm80_to_sm89INS1_16FlashAttnFwdSm80INS1_25CollectiveMainloopFwdSm80ILi8ELi2ELb0EN4cute5tupleIJNS5_1CILi128EEENS7_ILi64EEENS7_ILi192EEEEEELi192ENS_6half_tEfNS_4arch4Sm80ELb1ELb0ELb0ELb1ELb0ELb1ELb1ELb0EEENS1_21CollectiveEpilogueFwdINS6_IJS8_SA_S9_EEENS6_IJNS7_ILi1EEESI_SI_EEESC_SE_Li256ELb1ELb1ELb0ELb0EEENS1_19SingleTileSchedulerILb1ELb0ELb1ELi128EEEEEEEEEvNT_6ParamsE,@"STO_CUDA_ENTRY STV_DEFAULT"
_ZN7cutlass13device_kernelIN5flash19enable_sm80_to_sm89INS1_16FlashAttnFwdSm80INS1_25CollectiveMainloopFwdSm80ILi8ELi2ELb0EN4cute5tupleIJNS5_1CILi128EEENS7_ILi64EEENS7_ILi192EEEEEELi192ENS_6half_tEfNS_4arch4Sm80ELb1ELb0ELb0ELb1ELb0ELb1ELb1ELb0EEENS1_21CollectiveEpilogueFwdINS6_IJS8_SA_S9_EEENS6_IJNS7_ILi1EEESI_SI_EEESC_SE_Li256ELb1ELb1ELb0ELb0EEENS1_19SingleTileSchedulerILb1ELb0ELb1ELi128EEEEEEEEEvNT_6ParamsE:
[----:B------:R-:W-:Y:S01]  /*0000*/  LDC R1, c[0x0][0x28] ;  /* 0x00000a00ff017b82 */ /* 0x000fe20000000800 */
[----:B------:R-:W-:Y:S05]  /*0010*/  EXIT ;  /* 0x000000000000794d */ /* 0x000fea0003800000 */
.L_x_17:
        /* <DEDUP_REMOVED lines=14> */
.L_x_35:


//--------------------- .nv.shared.reserved.0     --------------------------
	.section	.nv.shared.reserved.0,"aw",@nobits
	.weak		__nv_reservedSMEM_offset_0_alias
	.size		__nv_reservedSMEM_offset_0_alias, 0, 0
	.other		__nv_reservedSMEM_offset_0_alias,@"STO_CUDA_RESERVED_SHARED STV_DEFAULT"
__nv_reservedSMEM_offset_0_alias:
	.zero		0


//--------------------- .nv.global                --------------------------
	.section	.nv.global,"aw",@nobits
.nv.global:
	.type		_ZN66_INTERNAL_0a7204b8_30_flash_fwd_hdim192_fp16_sm80_cu_b81ac279_34574cute1_E,@object
	.size		_ZN66_INTERNAL_0a7204b8_30_flash_fwd_hdim192_fp16_sm80_cu_b81ac279_34574cute1_E,(_ZN66_INTERNAL_0a7204b8_30_flash_fwd_hdim192_fp16_sm80_cu_b81ac279_34574cuda3std3__45__cpo6cbeginE - _ZN66_INTERNAL_0a7204b8_30_flash_fwd_hdim192_fp16_sm80_cu_b81ac279_34574cute1_E)
_ZN66_INTERNAL_0a7204b8_30_flash_fwd_hdim192_fp16_sm80_cu_b81ac279_34574cute1_E:
	.zero		1
	.type		_ZN66_INTERNAL_0a7204b8_30_flash_fwd_hdim192_fp16_sm80_cu_b81ac279_34574cuda3std3__45__cpo6cbeginE,@object
	.size		_ZN66_INTERNAL_0a7204b8_30_flash_fwd_hdim192_fp16_sm80_cu_b81ac279_34574cuda3std3__45__cpo6cbeginE,(_ZN66_INTERNAL_0a7204b8_30_flash_fwd_hdim192_fp16_sm80_cu_b81ac279_34574cuda3std3__48in_placeE - _ZN66_INTERNAL_0a7204b8_30_flash_fwd_hdim192_fp16_sm80_cu_b81ac279_34574cuda3std3__45__cpo6cbeginE)
_ZN66_INTERNAL_0a7204b8_30_flash_fwd_hdim192_fp16_sm80_cu_b81ac279_34574cuda3std3__45__cpo6cbeginE:
	.zero		1
	.type		_ZN66_INTERNAL_0a7204b8_30_flash_fwd_hdim192_fp16_sm80_cu_b81ac279_34574cuda3std3__48in_placeE,@object
	.size		_ZN66_INTERNAL_0a7204b8_30_flash_fwd_hdim192_fp16_sm80_cu_b81ac279_34574cuda3std3__48in_placeE,(_ZN66_INTERNAL_0a7204b8_30_flash_fwd_hdim192_fp16_sm80_cu_b81ac279_34574cuda3std6ranges3__45__cpo9iter_moveE - _ZN66_INTERNAL_0a7204b8_30_flash_fwd_hdim192_fp16_sm80_cu_b81ac279_34574cuda3std3__48in_placeE)
_ZN66_INTERNAL_0a7204b8_30_flash_fwd_hdim192_fp16_sm80_cu_b81ac279_34574cuda3std3__48in_placeE:
	.zero		1
	.type		_ZN66_INTERNAL_0a7204b8_30_flash_fwd_hdim192_fp16_sm80_cu_b81ac279_34574cuda3std6ranges3__45__cpo9iter_moveE,@object
	.size		_ZN66_INTERNAL_0a7204b8_30_flash_fwd_hdim192_fp16_sm80_cu_b81ac279_34574cuda3std6ranges3__45__cpo9iter_moveE,(_ZN66_INTERNAL_0a7204b8_30_flash_fwd_hdim192_fp16_sm80_cu_b81ac279_34574cuda3std3__45__cpo5beginE - _ZN66_INTERNAL_0a7204b8_30_flash_fwd_hdim192_fp16_sm80_cu_b81ac279_34574cuda3std6ranges3__45__cpo9iter_moveE)
_ZN66_INTERNAL_0a7204b8_30_flash_fwd_hdim192_fp16_sm80_cu_b81ac279_34574cuda3std6ranges3__45__cpo9iter_moveE:
	.zero		1
	.type		_ZN66_INTERNAL_0a7204b8_30_flash_fwd_hdim192_fp16_sm80_cu_b81ac279_34574cuda3std3__45__cpo5beginE,@object
	.size		_ZN66_INTERNAL_0a7204b8_30_flash_fwd_hdim192_fp16_sm80_cu_b81ac279_34574cuda3std3__45__cpo5beginE,(_ZN66_INTERNAL_0a7204b8_30_flash_fwd_hdim192_fp16_sm80_cu_b81ac279_34574cuda3std3__468_GLOBAL__N__0a7204b8_30_flash_fwd_hdim192_fp16_sm80_cu_b81ac279_34576ignoreE - _ZN66_INTERNAL_0a7204b8_30_flash_fwd_hdim192_fp16_sm80_cu_b81ac279_34574cuda3std3__45__cpo5beginE)
_ZN66_INTERNAL_0a7204b8_30_flash_fwd_hdim192_fp16_sm80_cu_b81ac279_34574cuda3std3__45__cpo5beginE:
	.zero		1
	.type		_ZN66_INTERNAL_0a7204b8_30_flash_fwd_hdim192_fp16_sm80_cu_b81ac279_34574cuda3std3__468_GLOBAL__N__0a7204b8_30_flash_fwd_hdim192_fp16_sm80_cu_b81ac279_34576ignoreE,@object
	.size		_ZN66_INTERNAL_0a7204b8_30_flash_fwd_hdim192_fp16_sm80_cu_b81ac279_34574cuda3std3__468_GLOBAL__N__0a7204b8_30_flash_fwd_hdim192_fp16_sm80_cu_b81ac279_34576ignoreE,(_ZN66_INTERNAL_0a7204b8_30_flash_fwd_hdim192_fp16_sm80_cu_b81ac279_34574cute7productE - _ZN66_INTERNAL_0a7204b8_30_flash_fwd_hdim192_fp16_sm80_cu_b81ac279_34574cuda3std3__468_GLOBAL__N__0a7204b8_30_flash_fwd_hdim192_fp16_sm80_cu_b81ac279_34576ignoreE)
_ZN66_INTERNAL_0a7204b8_30_flash_fwd_hdim192_fp16_sm80_cu_b81ac279_34574cuda3std3__468_GLOBAL__N__0a7204b8_30_flash_fwd_hdim192_fp16_sm80_cu_b81ac279_34576ignoreE:
	.zero		1
	.type		_ZN66_INTERNAL_0a7204b8_30_flash_fwd_hdim192_fp16_sm80_cu_b81ac279_34574cute7productE,@object
	.size		_ZN66_INTERNAL_0a7204b8_30_flash_fwd_hdim192_fp16_sm80_cu_b81ac279_34574cute7productE,(_ZN66_INTERNAL_0a7204b8_30_flash_fwd_hdim192_fp16_sm80_cu_b81ac279_34574cuda3std3__45__cpo3endE - _ZN66_INTERNAL_0a7204b8_30_flash_fwd_hdim192_fp16_sm80_cu_b81ac279_34574cute7productE)
_ZN66_INTERNAL_0a7204b8_30_flash_fwd_hdim192_fp16_sm80_cu_b81ac279_34574cute7productE:
	.zero		1
	.type		_ZN66_INTERNAL_0a7204b8_30_flash_fwd_hdim192_fp16_sm80_cu_b81ac279_34574cuda3std3__45__cpo3endE,@object
	.size		_ZN66_INTERNAL_0a7204b8_30_flash_fwd_hdim192_fp16_sm80_cu_b81ac279_34574cuda3std3__45__cpo3endE,(_ZN66_INTERNAL_0a7204b8_30_flash_fwd_hdim192_fp16_sm80_cu_b81ac279_34574cuda3std3__419piecewise_constructE - _ZN66_INTERNAL_0a7204b8_30_flash_fwd_hdim192_fp16_sm80_cu_b81ac279_34574cuda3std3__45__cpo3endE)
_ZN66_INTERNAL_0a7204b8_30_flash_fwd_hdim192_fp16_sm80_cu_b81ac279_34574cuda3std3__45__cpo3endE:
	.zero		1
	.type		_ZN66_INTERNAL_0a7204b8_30_flash_fwd_hdim192_fp16_sm80_cu_b81ac279_34574cuda3std3__419piecewise_constructE,@object
	.size		_ZN66_INTERNAL_0a7204b8_30_flash_fwd_hdim192_fp16_sm80_cu_b81ac279_34574cuda3std3__419piecewise_constructE,(_ZN66_INTERNAL_0a7204b8_30_flash_fwd_hdim192_fp16_sm80_cu_b81ac279_34574cuda3std3__45__cpo4cendE - _ZN66_INTERNAL_0a7204b8_30_flash_fwd_hdim192_fp16_sm80_cu_b81ac279_34574cuda3std3__419piecewise_constructE)
_ZN66_INTERNAL_0a7204b8_30_flash_fwd_hdim192_fp16_sm80_cu_b81ac279_34574cuda3std3__419piecewise_constructE:
	.zero		1
	.type		_ZN66_INTERNAL_0a7204b8_30_flash_fwd_hdim192_fp16_sm80_cu_b81ac279_34574cuda3std3__45__cpo4cendE,@object
	.size		_ZN66_INTERNAL_0a7204b8_30_flash_fwd_hdim192_fp16_sm80_cu_b81ac279_34574cuda3std3__45__cpo4cendE,(_ZN66_INTERNAL_0a7204b8_30_flash_fwd_hdim192_fp16_sm80_cu_b81ac279_34574cuda3std6ranges3__45__cpo4swapE - _ZN66_INTERNAL_0a7204b8_30_flash_fwd_hdim192_fp16_sm80_cu_b81ac279_34574cuda3std3__45__cpo4cendE)
_ZN66_INTERNAL_0a7204b8_30_flash_fwd_hdim192_fp16_sm80_cu_b81ac279_34574cuda3std3__45__cpo4cendE:
	.zero		1
	.type		_ZN66_INTERNAL_0a7204b8_30_flash_fwd_hdim192_fp16_sm80_cu_b81ac279_34574cuda3std6ranges3__45__cpo4swapE,@object
	.size		_ZN66_INTERNAL_0a7204b8_30_flash_fwd_hdim192_fp16_sm80_cu_b81ac279_34574cuda3std6ranges3__45__cpo4swapE,(.L_7 - _ZN66_INTERNAL_0a7204b8_30_flash_fwd_hdim192_fp16_sm80_cu_b81ac279_34574cuda3std6ranges3__45__cpo4swapE)
_ZN66_INTERNAL_0a7204b8_30_flash_fwd_hdim192_fp16_sm80_cu_b81ac279_34574cuda3std6ranges3__45__cpo4swapE:
	.zero		1
.L_7:


//--------------------- .nv.constant0._ZN7cutlass13device_kernelIN5flash19enable_sm80_to_sm89INS1_16FlashAttnFwdSm80INS1_25CollectiveMainloopFwdSm80ILi8ELi1ELb1EN4cute5tupleIJNS5_1CILi128EEENS7_ILi96EEENS7_ILi192EEEEEELi192ENS_6half_tEfNS_4arch4Sm80ELb0ELb0ELb0ELb0ELb0ELb0ELb1ELb0EEENS1_21CollectiveEpilogueFwdINS6_IJS8_SA_S9_EEENS6_IJNS7_ILi1EEESI_SI_EEESC_SE_Li256ELb0ELb1ELb0ELb0EEENS1_19SingleTileSchedulerILb0ELb0ELb1ELi128EEEEEEEEEvNT_6ParamsE --------------------------
	.section	.nv.constant0._ZN7cutlass13device_kernelIN5flash19enable_sm80_to_sm89INS1_16FlashAttnFwdSm80INS1_25CollectiveMainloopFwdSm80ILi8ELi1ELb1EN4cute5tupleIJNS5_1CILi128EEENS7_ILi96EEENS7_ILi192EEEEEELi192ENS_6half_tEfNS_4arch4Sm80ELb0ELb0ELb0ELb0ELb0ELb0ELb1ELb0EEENS1_21CollectiveEpilogueFwdINS6_IJS8_SA_S9_EEENS6_IJNS7_ILi1EEESI_SI_EEESC_SE_Li256ELb0ELb1ELb0ELb0EEENS1_19SingleTileSchedulerILb0ELb0ELb1ELi128EEEEEEEEEvNT_6ParamsE,"a",@progbits
	.sectionflags	@""
	.align	4
.nv.constant0._ZN7cutlass13device_kernelIN5flash19enable_sm80_to_sm89INS1_16FlashAttnFwdSm80INS1_25CollectiveMainloopFwdSm80ILi8ELi1ELb1EN4cute5tupleIJNS5_1CILi128EEENS7_ILi96EEENS7_ILi192EEEEEELi192ENS_6half_tEfNS_4arch4Sm80ELb0ELb0ELb0ELb0ELb0ELb0ELb1ELb0EEENS1_21CollectiveEpilogueFwdINS6_IJS8_SA_S9_EEENS6_IJNS7_ILi1EEESI_SI_EEESC_SE_Li256ELb0ELb1ELb0ELb0EEENS1_19SingleTileSchedulerILb0ELb0ELb1ELi128EEEEEEEEEvNT_6ParamsE:
	.zero		1576


//--------------------- .nv.constant0._ZN7cutlass13device_kernelIN5flash19enable_sm80_to_sm89INS1_16FlashAttnFwdSm80INS1_25CollectiveMainloopFwdSm80ILi8ELi1ELb1EN4cute5tupleIJNS5_1CILi128EEENS7_ILi96EEENS7_ILi192EEEEEELi192ENS_6half_tEfNS_4arch4Sm80ELb0ELb0ELb0ELb1ELb0ELb0ELb1ELb0EEENS1_21CollectiveEpilogueFwdINS6_IJS8_SA_S9_EEENS6_IJNS7_ILi1EEESI_SI_EEESC_SE_Li256ELb1ELb1ELb0ELb0EEENS1_19SingleTileSchedulerILb1ELb0ELb1ELi128EEEEEEEEEvNT_6ParamsE --------------------------
	.section	.nv.constant0._ZN7cutlass13device_kernelIN5flash19enable_sm80_to_sm89INS1_16FlashAttnFwdSm80INS1_25CollectiveMainloopFwdSm80ILi8ELi1ELb1EN4cute5tupleIJNS5_1CILi128EEENS7_ILi96EEENS7_ILi192EEEEEELi192ENS_6half_tEfNS_4arch4Sm80ELb0ELb0ELb0ELb1ELb0ELb0ELb1ELb0EEENS1_21CollectiveEpilogueFwdINS6_IJS8_SA_S9_EEENS6_IJNS7_ILi1EEESI_SI_EEESC_SE_Li256ELb1ELb1ELb0ELb0EEENS1_19SingleTileSchedulerILb1ELb0ELb1ELi128EEEEEEEEEvNT_6ParamsE,"a",@progbits
	.sectionflags	@""
	.align	4
.nv.constant0._ZN7cutlass13device_kernelIN5flash19enable_sm80_to_sm89INS1_16FlashAttnFwdSm80INS1_25CollectiveMainloopFwdSm80ILi8ELi1ELb1EN4cute5tupleIJNS5_1CILi128EEENS7_ILi96EEENS7_ILi192EEEEEELi192ENS_6half_tEfNS_4arch4Sm80ELb0ELb0ELb0ELb1ELb0ELb0ELb1ELb0EEENS1_21CollectiveEpilogueFwdINS6_IJS8_SA_S9_EEENS6_IJNS7_ILi1EEESI_SI_EEESC_SE_Li256ELb1ELb1ELb0ELb0EEENS1_19SingleTileSchedulerILb1ELb0ELb1ELi128EEEEEEEEEvNT_6ParamsE:
	.zero		1576


//--------------------- .nv.constant0._ZN7cutlass13device_kernelIN5flash19enable_sm80_to_sm89INS1_16FlashAttnFwdSm80INS1_25CollectiveMainloopFwdSm80ILi8ELi1ELb0EN4cute5tupleIJNS5_1CILi128EEENS7_ILi64EEENS7_ILi192EEEEEELi192ENS_6half_tEfNS_4arch4Sm80ELb0ELb0ELb0ELb1ELb0ELb1ELb1ELb0EEENS1_21CollectiveEpilogueFwdINS6_IJS8_SA_S9_EEENS6_IJNS7_ILi1EEESI_SI_EEESC_SE_Li256ELb1ELb1ELb0ELb0EEENS1_19SingleTileSchedulerILb1ELb0ELb1ELi128EEEEEEEEEvNT_6ParamsE --------------------------
	.section	.nv.constant0._ZN7cutlass13device_kernelIN5flash19enable_sm80_to_sm89INS1_16FlashAttnFwdSm80INS1_25CollectiveMainloopFwdSm80ILi8ELi1ELb0EN4cute5tupleIJNS5_1CILi128EEENS7_ILi64EEENS7_ILi192EEEEEELi192ENS_6half_tEfNS_4arch4Sm80ELb0ELb0ELb0ELb1ELb0ELb1ELb1ELb0EEENS1_21CollectiveEpilogueFwdINS6_IJS8_SA_S9_EEENS6_IJNS7_ILi1EEESI_SI_EEESC_SE_Li256ELb1ELb1ELb0ELb0EEENS1_19SingleTileSchedulerILb1ELb0ELb1ELi128EEEEEEEEEvNT_6ParamsE,"a",@progbits
	.sectionflags	@""
	.align	4
.nv.constant0._ZN7cutlass13device_kernelIN5flash19enable_sm80_to_sm89INS1_16FlashAttnFwdSm80INS1_25CollectiveMainloopFwdSm80ILi8ELi1ELb0EN4cute5tupleIJNS5_1CILi128EEENS7_ILi64EEENS7_ILi192EEEEEELi192ENS_6half_tEfNS_4arch4Sm80ELb0ELb0ELb0ELb1ELb0ELb1ELb1ELb0EEENS1_21CollectiveEpilogueFwdINS6_IJS8_SA_S9_EEENS6_IJNS7_ILi1EEESI_SI_EEESC_SE_Li256ELb1ELb1ELb0ELb0EEENS1_19SingleTileSchedulerILb1ELb0ELb1ELi128EEEEEEEEEvNT_6ParamsE:
	.zero		1576


//--------------------- .nv.constant0._ZN7cutlass13device_kernelIN5flash19enable_sm80_to_sm89INS1_16FlashAttnFwdSm80INS1_25CollectiveMainloopFwdSm80ILi8ELi1ELb0EN4cute5tupleIJNS5_1CILi128EEENS7_ILi64EEENS7_ILi192EEEEEELi192ENS_6half_tEfNS_4arch4Sm80ELb0ELb1ELb0ELb0ELb0ELb0ELb1ELb0EEENS1_21CollectiveEpilogueFwdINS6_IJS8_SA_S9_EEENS6_IJNS7_ILi1EEESI_SI_EEESC_SE_Li256ELb0ELb1ELb0ELb0EEENS1_19SingleTileSchedulerILb0ELb0ELb1ELi128EEEEEEEEEvNT_6ParamsE --------------------------
	.section	.nv.constant0._ZN7cutlass13device_kernelIN5flash19enable_sm80_to_sm89INS1_16FlashAttnFwdSm80INS1_25CollectiveMainloopFwdSm80ILi8ELi1ELb0EN4cute5tupleIJNS5_1CILi128EEENS7_ILi64EEENS7_ILi192EEEEEELi192ENS_6half_tEfNS_4arch4Sm80ELb0ELb1ELb0ELb0ELb0ELb0ELb1ELb0EEENS1_21CollectiveEpilogueFwdINS6_IJS8_SA_S9_EEENS6_IJNS7_ILi1EEESI_SI_EEESC_SE_Li256ELb0ELb1ELb0ELb0EEENS1_19SingleTileSchedulerILb0ELb0ELb1ELi128EEEEEEEEEvNT_6ParamsE,"a",@progbits
	.sectionflags	@""
	.align	4
.nv.constant0._ZN7cutlass13device_kernelIN5flash19enable_sm80_to_sm89INS1_16FlashAttnFwdSm80INS1_25CollectiveMainloopFwdSm80ILi8ELi1ELb0EN4cute5tupleIJNS5_1CILi128EEENS7_ILi64EEENS7_ILi192EEEEEELi192ENS_6half_tEfNS_4arch4Sm80ELb0ELb1ELb0ELb0ELb0ELb0ELb1ELb0EEENS1_21CollectiveEpilogueFwdINS6_IJS8_SA_S9_EEENS6_IJNS7_ILi1EEESI_SI_EEESC_SE_Li256ELb0ELb1ELb0ELb0EEENS1_19SingleTileSchedulerILb0ELb0ELb1ELi128EEEEEEEEEvNT_6ParamsE:
	.zero		1576


//--------------------- .nv.constant0._ZN7cutlass13device_kernelIN5flash19enable_sm80_to_sm89INS1_16FlashAttnFwdSm80INS1_25CollectiveMainloopFwdSm80ILi8ELi1ELb0EN4cute5tupleIJNS5_1CILi128EEENS7_ILi64EEENS7_ILi192EEEEEELi192ENS_6half_tEfNS_4arch4Sm80ELb0ELb1ELb0ELb1ELb0ELb0ELb1ELb0EEENS1_21CollectiveEpilogueFwdINS6_IJS8_SA_S9_EEENS6_IJNS7_ILi1EEESI_SI_EEESC_SE_Li256ELb1ELb1ELb0ELb0EEENS1_19SingleTileSchedulerILb1ELb0ELb1ELi128EEEEEEEEEvNT_6ParamsE --------------------------
	.section	.nv.constant0._ZN7cutlass13device_kernelIN5flash19enable_sm80_to_sm89INS1_16FlashAttnFwdSm80INS1_25CollectiveMainloopFwdSm80ILi8ELi1ELb0EN4cute5tupleIJNS5_1CILi128EEENS7_ILi64EEENS7_ILi192EEEEEELi192ENS_6half_tEfNS_4arch4Sm80ELb0ELb1ELb0ELb1ELb0ELb0ELb1ELb0EEENS1_21CollectiveEpilogueFwdINS6_IJS8_SA_S9_EEENS6_IJNS7_ILi1EEESI_SI_EEESC_SE_Li256ELb1ELb1ELb0ELb0EEENS1_19SingleTileSchedulerILb1ELb0ELb1ELi128EEEEEEEEEvNT_6ParamsE,"a",@progbits
	.sectionflags	@""
	.align	4
.nv.constant0._ZN7cutlass13device_kernelIN5flash19enable_sm80_to_sm89INS1_16FlashAttnFwdSm80INS1_25CollectiveMainloopFwdSm80ILi8ELi1ELb0EN4cute5tupleIJNS5_1CILi128EEENS7_ILi64EEENS7_ILi192EEEEEELi192ENS_6half_tEfNS_4arch4Sm80ELb0ELb1ELb0ELb1ELb0ELb0ELb1ELb0EEENS1_21CollectiveEpilogueFwdINS6_IJS8_SA_S9_EEENS6_IJNS7_ILi1EEESI_SI_EEESC_SE_Li256ELb1ELb1ELb0ELb0EEENS1_19SingleTileSchedulerILb1ELb0ELb1ELi128EEEEEEEEEvNT_6ParamsE:
	.zero		1576


//--------------------- .nv.constant0._ZN7cutlass13device_kernelIN5flash19enable_sm80_to_sm89INS1_16FlashAttnFwdSm80INS1_25CollectiveMainloopFwdSm80ILi8ELi1ELb0EN4cute5tupleIJNS5_1CILi128EEENS7_ILi64EEENS7_ILi192EEEEEELi192ENS_6half_tEfNS_4arch4Sm80ELb0ELb1ELb0ELb1ELb0ELb1ELb1ELb0EEENS1_21CollectiveEpilogueFwdINS6_IJS8_SA_S9_EEENS6_IJNS7_ILi1EEESI_SI_EEESC_SE_Li256ELb1ELb1ELb0ELb0EEENS1_19SingleTileSchedulerILb1ELb0ELb1ELi128EEEEEEEEEvNT_6ParamsE --------------------------
	.section	.nv.constant0._ZN7cutlass13device_kernelIN5flash19enable_sm80_to_sm89INS1_16FlashAttnFwdSm80INS1_25CollectiveMainloopFwdSm80ILi8ELi1ELb0EN4cute5tupleIJNS5_1CILi128EEENS7_ILi64EEENS7_ILi192EEEEEELi192ENS_6half_tEfNS_4arch4Sm80ELb0ELb1ELb0ELb1ELb0ELb1ELb1ELb0EEENS1_21CollectiveEpilogueFwdINS6_IJS8_SA_S9_EEENS6_IJNS7_ILi1EEESI_SI_EEESC_SE_Li256ELb1ELb1ELb0ELb0EEENS1_19SingleTileSchedulerILb1ELb0ELb1ELi128EEEEEEEEEvNT_6ParamsE,"a",@progbits
	.sectionflags	@""
	.align	4
.nv.constant0._ZN7cutlass13device_kernelIN5flash19enable_sm80_to_sm89INS1_16FlashAttnFwdSm80INS1_25CollectiveMainloopFwdSm80ILi8ELi1ELb0EN4cute5tupleIJNS5_1CILi128EEENS7_ILi64EEENS7_ILi192EEEEEELi192ENS_6half_tEfNS_4arch4Sm80ELb0ELb1ELb0ELb1ELb0ELb1ELb1ELb0EEENS1_21CollectiveEpilogueFwdINS6_IJS8_SA_S9_EEENS6_IJNS7_ILi1EEESI_SI_EEESC_SE_Li256ELb1ELb1ELb0ELb0EEENS1_19SingleTileSchedulerILb1ELb0ELb1ELi128EEEEEEEEEvNT_6ParamsE:
	.zero		1576


//--------------------- .nv.constant0._ZN7cutlass13device_kernelIN5flash19enable_sm80_to_sm89INS1_16FlashAttnFwdSm80INS1_25CollectiveMainloopFwdSm80ILi8ELi1ELb1EN4cute5tupleIJNS5_1CILi128EEENS7_ILi96EEENS7_ILi192EEEEEELi192ENS_6half_tEfNS_4arch4Sm80ELb1ELb0ELb0ELb0ELb0ELb0ELb1ELb0EEENS1_21CollectiveEpilogueFwdINS6_IJS8_SA_S9_EEENS6_IJNS7_ILi1EEESI_SI_EEESC_SE_Li256ELb0ELb1ELb0ELb0EEENS1_30DynamicPersistentTileSchedulerILi256ELi256ELb0ELb1ELb0EEEEEEEEEvNT_6ParamsE --------------------------
	.section	.nv.constant0._ZN7cutlass13device_kernelIN5flash19enable_sm80_to_sm89INS1_16FlashAttnFwdSm80INS1_25CollectiveMainloopFwdSm80ILi8ELi1ELb1EN4cute5tupleIJNS5_1CILi128EEENS7_ILi96EEENS7_ILi192EEEEEELi192ENS_6half_tEfNS_4arch4Sm80ELb1ELb0ELb0ELb0ELb0ELb0ELb1ELb0EEENS1_21CollectiveEpilogueFwdINS6_IJS8_SA_S9_EEENS6_IJNS7_ILi1EEESI_SI_EEESC_SE_Li256ELb0ELb1ELb0ELb0EEENS1_30DynamicPersistentTileSchedulerILi256ELi256ELb0ELb1ELb0EEEEEEEEEvNT_6ParamsE,"a",@progbits
	.sectionflags	@""
	.align	4
.nv.constant0._ZN7cutlass13device_kernelIN5flash19enable_sm80_to_sm89INS1_16FlashAttnFwdSm80INS1_25CollectiveMainloopFwdSm80ILi8ELi1ELb1EN4cute5tupleIJNS5_1CILi128EEENS7_ILi96EEENS7_ILi192EEEEEELi192ENS_6half_tEfNS_4arch4Sm80ELb1ELb0ELb0ELb0ELb0ELb0ELb1ELb0EEENS1_21CollectiveEpilogueFwdINS6_IJS8_SA_S9_EEENS6_IJNS7_ILi1EEESI_SI_EEESC_SE_Li256ELb0ELb1ELb0ELb0EEENS1_30DynamicPersistentTileSchedulerILi256ELi256ELb0ELb1ELb0EEEEEEEEEvNT_6ParamsE:
	.zero		1592


//--------------------- .nv.constant0._ZN7cutlass13device_kernelIN5flash19enable_sm80_to_sm89INS1_16FlashAttnFwdSm80INS1_25CollectiveMainloopFwdSm80ILi8ELi1ELb1EN4cute5tupleIJNS5_1CILi128EEENS7_ILi96EEENS7_ILi192EEEEEELi192ENS_6half_tEfNS_4arch4Sm80ELb1ELb0ELb0ELb1ELb0ELb0ELb1ELb0EEENS1_21CollectiveEpilogueFwdINS6_IJS8_SA_S9_EEENS6_IJNS7_ILi1EEESI_SI_EEESC_SE_Li256ELb1ELb1ELb0ELb0EEENS1_19SingleTileSchedulerILb1ELb0ELb1ELi128EEEEEEEEEvNT_6ParamsE --------------------------
	.section	.nv.constant0._ZN7cutlass13device_kernelIN5flash19enable_sm80_to_sm89INS1_16FlashAttnFwdSm80INS1_25CollectiveMainloopFwdSm80ILi8ELi1ELb1EN4cute5tupleIJNS5_1CILi128EEENS7_ILi96EEENS7_ILi192EEEEEELi192ENS_6half_tEfNS_4arch4Sm80ELb1ELb0ELb0ELb1ELb0ELb0ELb1ELb0EEENS1_21CollectiveEpilogueFwdINS6_IJS8_SA_S9_EEENS6_IJNS7_ILi1EEESI_SI_EEESC_SE_Li256ELb1ELb1ELb0ELb0EEENS1_19SingleTileSchedulerILb1ELb0ELb1ELi128EEEEEEEEEvNT_6ParamsE,"a",@progbits
	.sectionflags	@""
	.align	4
.nv.constant0._ZN7cutlass13device_kernelIN5flash19enable_sm80_to_sm89INS1_16FlashAttnFwdSm80INS1_25CollectiveMainloopFwdSm80ILi8ELi1ELb1EN4cute5tupleIJNS5_1CILi128EEENS7_ILi96EEENS7_ILi192EEEEEELi192ENS_6half_tEfNS_4arch4Sm80ELb1ELb0ELb0ELb1ELb0ELb0ELb1ELb0EEENS1_21CollectiveEpilogueFwdINS6_IJS8_SA_S9_EEENS6_IJNS7_ILi1EEESI_SI_EEESC_SE_Li256ELb1ELb1ELb0ELb0EEENS1_19SingleTileSchedulerILb1ELb0ELb1ELi128EEEEEEEEEvNT_6ParamsE:
	.zero		1576


//--------------------- .nv.constant0._ZN7cutlass13device_kernelIN5flash19enable_sm80_to_sm89INS1_16FlashAttnFwdSm80INS1_25CollectiveMainloopFwdSm80ILi8ELi1ELb0EN4cute5tupleIJNS5_1CILi128EEENS7_ILi64EEENS7_ILi192EEEEEELi192ENS_6half_tEfNS_4arch4Sm80ELb1ELb0ELb0ELb1ELb0ELb1ELb1ELb0EEENS1_21CollectiveEpilogueFwdINS6_IJS8_SA_S9_EEENS6_IJNS7_ILi1EEESI_SI_EEESC_SE_Li256ELb1ELb1ELb0ELb0EEENS1_19SingleTileSchedulerILb1ELb0ELb1ELi128EEEEEEEEEvNT_6ParamsE --------------------------
	.section	.nv.constant0._ZN7cutlass13device_kernelIN5flash19enable_sm80_to_sm89INS1_16FlashAttnFwdSm80INS1_25CollectiveMainloopFwdSm80ILi8ELi1ELb0EN4cute5tupleIJNS5_1CILi128EEENS7_ILi64EEENS7_ILi192EEEEEELi192ENS_6half_tEfNS_4arch4Sm80ELb1ELb0ELb0ELb1ELb0ELb1ELb1ELb0EEENS1_21CollectiveEpilogueFwdINS6_IJS8_SA_S9_EEENS6_IJNS7_ILi1EEESI_SI_EEESC_SE_Li256ELb1ELb1ELb0ELb0EEENS1_19SingleTileSchedulerILb1ELb0ELb1ELi128EEEEEEEEEvNT_6ParamsE,"a",@progbits
	.sectionflags	@""
	.align	4
.nv.constant0._ZN7cutlass13device_kernelIN5flash19enable_sm80_to_sm89INS1_16FlashAttnFwdSm80INS1_25CollectiveMainloopFwdSm80ILi8ELi1ELb0EN4cute5tupleIJNS5_1CILi128EEENS7_ILi64EEENS7_ILi192EEEEEELi192ENS_6half_tEfNS_4arch4Sm80ELb1ELb0ELb0ELb1ELb0ELb1ELb1ELb0EEENS1_21CollectiveEpilogueFwdINS6_IJS8_SA_S9_EEENS6_IJNS7_ILi1EEESI_SI_EEESC_SE_Li256ELb1ELb1ELb0ELb0EEENS1_19SingleTileSchedulerILb1ELb0ELb1ELi128EEEEEEEEEvNT_6ParamsE:
	.zero		1576


//--------------------- .nv.constant0._ZN7cutlass13device_kernelIN5flash19enable_sm80_to_sm89INS1_16FlashAttnFwdSm80INS1_25CollectiveMainloopFwdSm80ILi8ELi2ELb1EN4cute5tupleIJNS5_1CILi128EEENS7_ILi96EEENS7_ILi192EEEEEELi192ENS_6half_tEfNS_4arch4Sm80ELb0ELb0ELb0ELb0ELb0ELb0ELb1ELb0EEENS1_21CollectiveEpilogueFwdINS6_IJS8_SA_S9_EEENS6_IJNS7_ILi1EEESI_SI_EEESC_SE_Li256ELb0ELb1ELb0ELb0EEENS1_19SingleTileSchedulerILb0ELb0ELb1ELi128EEEEEEEEEvNT_6ParamsE --------------------------
	.section	.nv.constant0._ZN7cutlass13device_kernelIN5flash19enable_sm80_to_sm89INS1_16FlashAttnFwdSm80INS1_25CollectiveMainloopFwdSm80ILi8ELi2ELb1EN4cute5tupleIJNS5_1CILi128EEENS7_ILi96EEENS7_ILi192EEEEEELi192ENS_6half_tEfNS_4arch4Sm80ELb0ELb0ELb0ELb0ELb0ELb0ELb1ELb0EEENS1_21CollectiveEpilogueFwdINS6_IJS8_SA_S9_EEENS6_IJNS7_ILi1EEESI_SI_EEESC_SE_Li256ELb0ELb1ELb0ELb0EEENS1_19SingleTileSchedulerILb0ELb0ELb1ELi128EEEEEEEEEvNT_6ParamsE,"a",@progbits
	.sectionflags	@""
	.align	4
.nv.constant0._ZN7cutlass13device_kernelIN5flash19enable_sm80_to_sm89INS1_16FlashAttnFwdSm80INS1_25CollectiveMainloopFwdSm80ILi8ELi2ELb1EN4cute5tupleIJNS5_1CILi128EEENS7_ILi96EEENS7_ILi192EEEEEELi192ENS_6half_tEfNS_4arch4Sm80ELb0ELb0ELb0ELb0ELb0ELb0ELb1ELb0EEENS1_21CollectiveEpilogueFwdINS6_IJS8_SA_S9_EEENS6_IJNS7_ILi1EEESI_SI_EEESC_SE_Li256ELb0ELb1ELb0ELb0EEENS1_19SingleTileSchedulerILb0ELb0ELb1ELi128EEEEEEEEEvNT_6ParamsE:
	.zero		1576


//--------------------- .nv.constant0._ZN7cutlass13device_kernelIN5flash19enable_sm80_to_sm89INS1_16FlashAttnFwdSm80INS1_25CollectiveMainloopFwdSm80ILi8ELi2ELb1EN4cute5tupleIJNS5_1CILi128EEENS7_ILi96EEENS7_ILi192EEEEEELi192ENS_6half_tEfNS_4arch4Sm80ELb0ELb0ELb0ELb1ELb0ELb0ELb1ELb0EEENS1_21CollectiveEpilogueFwdINS6_IJS8_SA_S9_EEENS6_IJNS7_ILi1EEESI_SI_EEESC_SE_Li256ELb1ELb1ELb0ELb0EEENS1_19SingleTileSchedulerILb1ELb0ELb1ELi128EEEEEEEEEvNT_6ParamsE --------------------------
	.section	.nv.constant0._ZN7cutlass13device_kernelIN5flash19enable_sm80_to_sm89INS1_16FlashAttnFwdSm80INS1_25CollectiveMainloopFwdSm80ILi8ELi2ELb1EN4cute5tupleIJNS5_1CILi128EEENS7_ILi96EEENS7_ILi192EEEEEELi192ENS_6half_tEfNS_4arch4Sm80ELb0ELb0ELb0ELb1ELb0ELb0ELb1ELb0EEENS1_21CollectiveEpilogueFwdINS6_IJS8_SA_S9_EEENS6_IJNS7_ILi1EEESI_SI_EEESC_SE_Li256ELb1ELb1ELb0ELb0EEENS1_19SingleTileSchedulerILb1ELb0ELb1ELi128EEEEEEEEEvNT_6ParamsE,"a",@progbits
	.sectionflags	@""
	.align	4
.nv.constant0._ZN7cutlass13device_kernelIN5flash19enable_sm80_to_sm89INS1_16FlashAttnFwdSm80INS1_25CollectiveMainloopFwdSm80ILi8ELi2ELb1EN4cute5tupleIJNS5_1CILi128EEENS7_ILi96EEENS7_ILi192EEEEEELi192ENS_6half_tEfNS_4arch4Sm80ELb0ELb0ELb0ELb1ELb0ELb0ELb1ELb0EEENS1_21CollectiveEpilogueFwdINS6_IJS8_SA_S9_EEENS6_IJNS7_ILi1EEESI_SI_EEESC_SE_Li256ELb1ELb1ELb0ELb0EEENS1_19SingleTileSchedulerILb1ELb0ELb1ELi128EEEEEEEEEvNT_6ParamsE:
	.zero		1576


//--------------------- .nv.constant0._ZN7cutlass13device_kernelIN5flash19enable_sm80_to_sm89INS1_16FlashAttnFwdSm80INS1_25CollectiveMainloopFwdSm80ILi8ELi2ELb0EN4cute5tupleIJNS5_1CILi128EEENS7_ILi64EEENS7_ILi192EEEEEELi192ENS_6half_tEfNS_4arch4Sm80ELb0ELb0ELb0ELb1ELb0ELb1ELb1ELb0EEENS1_21CollectiveEpilogueFwdINS6_IJS8_SA_S9_EEENS6_IJNS7_ILi1EEESI_SI_EEESC_SE_Li256ELb1ELb1ELb0ELb0EEENS1_19SingleTileSchedulerILb1ELb0ELb1ELi128EEEEEEEEEvNT_6ParamsE --------------------------
	.section	.nv.constant0._ZN7cutlass13device_kernelIN5flash19enable_sm80_to_sm89INS1_16FlashAttnFwdSm80INS1_25CollectiveMainloopFwdSm80ILi8ELi2ELb0EN4cute5tupleIJNS5_1CILi128EEENS7_ILi64EEENS7_ILi192EEEEEELi192ENS_6half_tEfNS_4arch4Sm80ELb0ELb0ELb0ELb1ELb0ELb1ELb1ELb0EEENS1_21CollectiveEpilogueFwdINS6_IJS8_SA_S9_EEENS6_IJNS7_ILi1EEESI_SI_EEESC_SE_Li256ELb1ELb1ELb0ELb0EEENS1_19SingleTileSchedulerILb1ELb0ELb1ELi128EEEEEEEEEvNT_6ParamsE,"a",@progbits
	.sectionflags	@""
	.align	4
.nv.constant0._ZN7cutlass13device_kernelIN5flash19enable_sm80_to_sm89INS1_16FlashAttnFwdSm80INS1_25CollectiveMainloopFwdSm80ILi8ELi2ELb0EN4cute5tupleIJNS5_1CILi128EEENS7_ILi64EEENS7_ILi192EEEEEELi192ENS_6half_tEfNS_4arch4Sm80ELb0ELb0ELb0ELb1ELb0ELb1ELb1ELb0EEENS1_21CollectiveEpilogueFwdINS6_IJS8_SA_S9_EEENS6_IJNS7_ILi1EEESI_SI_EEESC_SE_Li256ELb1ELb1ELb0ELb0EEENS1_19SingleTileSchedulerILb1ELb0ELb1ELi128EEEEEEEEEvNT_6ParamsE:
	.zero		1576


//--------------------- .nv.constant0._ZN7cutlass13device_kernelIN5flash19enable_sm80_to_sm89INS1_16FlashAttnFwdSm80INS1_25CollectiveMainloopFwdSm80ILi8ELi2ELb0EN4cute5tupleIJNS5_1CILi128EEENS7_ILi64EEENS7_ILi192EEEEEELi192ENS_6half_tEfNS_4arch4Sm80ELb0ELb1ELb0ELb0ELb0ELb0ELb1ELb0EEENS1_21CollectiveEpilogueFwdINS6_IJS8_SA_S9_EEENS6_IJNS7_ILi1EEESI_SI_EEESC_SE_Li256ELb0ELb1ELb0ELb0EEENS1_19SingleTileSchedulerILb0ELb0ELb1ELi128EEEEEEEEEvNT_6ParamsE --------------------------
	.section	.nv.constant0._ZN7cutlass13device_kernelIN5flash19enable_sm80_to_sm89INS1_16FlashAttnFwdSm80INS1_25CollectiveMainloopFwdSm80ILi8ELi2ELb0EN4cute5tupleIJNS5_1CILi128EEENS7_ILi64EEENS7_ILi192EEEEEELi192ENS_6half_tEfNS_4arch4Sm80ELb0ELb1ELb0ELb0ELb0ELb0ELb1ELb0EEENS1_21CollectiveEpilogueFwdINS6_IJS8_SA_S9_EEENS6_IJNS7_ILi1EEESI_SI_EEESC_SE_Li256ELb0ELb1ELb0ELb0EEENS1_19SingleTileSchedulerILb0ELb0ELb1ELi128EEEEEEEEEvNT_6ParamsE,"a",@progbits
	.sectionflags	@""
	.align	4
.nv.constant0._ZN7cutlass13device_kernelIN5flash19enable_sm80_to_sm89INS1_16FlashAttnFwdSm80INS1_25CollectiveMainloopFwdSm80ILi8ELi2ELb0EN4cute5tupleIJNS5_1CILi128EEENS7_ILi64EEENS7_ILi192EEEEEELi192ENS_6half_tEfNS_4arch4Sm80ELb0ELb1ELb0ELb0ELb0ELb0ELb1ELb0EEENS1_21CollectiveEpilogueFwdINS6_IJS8_SA_S9_EEENS6_IJNS7_ILi1EEESI_SI_EEESC_SE_Li256ELb0ELb1ELb0ELb0EEENS1_19SingleTileSchedulerILb0ELb0ELb1ELi128EEEEEEEEEvNT_6ParamsE:
	.zero		1576


//--------------------- .nv.constant0._ZN7cutlass13device_kernelIN5flash19enable_sm80_to_sm89INS1_16FlashAttnFwdSm80INS1_25CollectiveMainloopFwdSm80ILi8ELi2ELb0EN4cute5tupleIJNS5_1CILi128EEENS7_ILi64EEENS7_ILi192EEEEEELi192ENS_6half_tEfNS_4arch4Sm80ELb0ELb1ELb0ELb1ELb0ELb0ELb1ELb0EEENS1_21CollectiveEpilogueFwdINS6_IJS8_SA_S9_EEENS6_IJNS7_ILi1EEESI_SI_EEESC_SE_Li256ELb1ELb1ELb0ELb0EEENS1_19SingleTileSchedulerILb1ELb0ELb1ELi128EEEEEEEEEvNT_6ParamsE --------------------------
	.section	.nv.constant0._ZN7cutlass13device_kernelIN5flash19enable_sm80_to_sm89INS1_16FlashAttnFwdSm80INS1_25CollectiveMainloopFwdSm80ILi8ELi2ELb0EN4cute5tupleIJNS5_1CILi128EEENS7_ILi64EEENS7_ILi192EEEEEELi192ENS_6half_tEfNS_4arch4Sm80ELb0ELb1ELb0ELb1ELb0ELb0ELb1ELb0EEENS1_21CollectiveEpilogueFwdINS6_IJS8_SA_S9_EEENS6_IJNS7_ILi1EEESI_SI_EEESC_SE_Li256ELb1ELb1ELb0ELb0EEENS1_19SingleTileSchedulerILb1ELb0ELb1ELi128EEEEEEEEEvNT_6ParamsE,"a",@progbits
	.sectionflags	@""
	.align	4
.nv.constant0._ZN7cutlass13device_kernelIN5flash19enable_sm80_to_sm89INS1_16FlashAttnFwdSm80INS1_25CollectiveMainloopFwdSm80ILi8ELi2ELb0EN4cute5tupleIJNS5_1CILi128EEENS7_ILi64EEENS7_ILi192EEEEEELi192ENS_6half_tEfNS_4arch4Sm80ELb0ELb1ELb0ELb1ELb0ELb0ELb1ELb0EEENS1_21CollectiveEpilogueFwdINS6_IJS8_SA_S9_EEENS6_IJNS7_ILi1EEESI_SI_EEESC_SE_Li256ELb1ELb1ELb0ELb0EEENS1_19SingleTileSchedulerILb1ELb0ELb1ELi128EEEEEEEEEvNT_6ParamsE:
	.zero		1576


//--------------------- .nv.constant0._ZN7cutlass13device_kernelIN5flash19enable_sm80_to_sm89INS1_16FlashAttnFwdSm80INS1_25CollectiveMainloopFwdSm80ILi8ELi2ELb0EN4cute5tupleIJNS5_1CILi128EEENS7_ILi64EEENS7_ILi192EEEEEELi192ENS_6half_tEfNS_4arch4Sm80ELb0ELb1ELb0ELb1ELb0ELb1ELb1ELb0EEENS1_21CollectiveEpilogueFwdINS6_IJS8_SA_S9_EEENS6_IJNS7_ILi1EEESI_SI_EEESC_SE_Li256ELb1ELb1ELb0ELb0EEENS1_19SingleTileSchedulerILb1ELb0ELb1ELi128EEEEEEEEEvNT_6ParamsE --------------------------
	.section	.nv.constant0._ZN7cutlass13device_kernelIN5flash19enable_sm80_to_sm89INS1_16FlashAttnFwdSm80INS1_25CollectiveMainloopFwdSm80ILi8ELi2ELb0EN4cute5tupleIJNS5_1CILi128EEENS7_ILi64EEENS7_ILi192EEEEEELi192ENS_6half_tEfNS_4arch4Sm80ELb0ELb1ELb0ELb1ELb0ELb1ELb1ELb0EEENS1_21CollectiveEpilogueFwdINS6_IJS8_SA_S9_EEENS6_IJNS7_ILi1EEESI_SI_EEESC_SE_Li256ELb1ELb1ELb0ELb0EEENS1_19SingleTileSchedulerILb1ELb0ELb1ELi128EEEEEEEEEvNT_6ParamsE,"a",@progbits
	.sectionflags	@""
	.align	4
.nv.constant0._ZN7cutlass13device_kernelIN5flash19enable_sm80_to_sm89INS1_16FlashAttnFwdSm80INS1_25CollectiveMainloopFwdSm80ILi8ELi2ELb0EN4cute5tupleIJNS5_1CILi128EEENS7_ILi64EEENS7_ILi192EEEEEELi192ENS_6half_tEfNS_4arch4Sm80ELb0ELb1ELb0ELb1ELb0ELb1ELb1ELb0EEENS1_21CollectiveEpilogueFwdINS6_IJS8_SA_S9_EEENS6_IJNS7_ILi1EEESI_SI_EEESC_SE_Li256ELb1ELb1ELb0ELb0EEENS1_19SingleTileSchedulerILb1ELb0ELb1ELi128EEEEEEEEEvNT_6ParamsE:
	.zero		1576


//--------------------- .nv.constant0._ZN7cutlass13device_kernelIN5flash19enable_sm80_to_sm89INS1_16FlashAttnFwdSm80INS1_25CollectiveMainloopFwdSm80ILi8ELi2ELb1EN4cute5tupleIJNS5_1CILi128EEENS7_ILi96EEENS7_ILi192EEEEEELi192ENS_6half_tEfNS_4arch4Sm80ELb1ELb0ELb0ELb0ELb0ELb0ELb1ELb0EEENS1_21CollectiveEpilogueFwdINS6_IJS8_SA_S9_EEENS6_IJNS7_ILi1EEESI_SI_EEESC_SE_Li256ELb0ELb1ELb0ELb0EEENS1_30DynamicPersistentTileSchedulerILi256ELi256ELb0ELb1ELb0EEEEEEEEEvNT_6ParamsE --------------------------
	.section	.nv.constant0._ZN7cutlass13device_kernelIN5flash19enable_sm80_to_sm89INS1_16FlashAttnFwdSm80INS1_25CollectiveMainloopFwdSm80ILi8ELi2ELb1EN4cute5tupleIJNS5_1CILi128EEENS7_ILi96EEENS7_ILi192EEEEEELi192ENS_6half_tEfNS_4arch4Sm80ELb1ELb0ELb0ELb0ELb0ELb0ELb1ELb0EEENS1_21CollectiveEpilogueFwdINS6_IJS8_SA_S9_EEENS6_IJNS7_ILi1EEESI_SI_EEESC_SE_Li256ELb0ELb1ELb0ELb0EEENS1_30DynamicPersistentTileSchedulerILi256ELi256ELb0ELb1ELb0EEEEEEEEEvNT_6ParamsE,"a",@progbits
	.sectionflags	@""
	.align	4
.nv.constant0._ZN7cutlass13device_kernelIN5flash19enable_sm80_to_sm89INS1_16FlashAttnFwdSm80INS1_25CollectiveMainloopFwdSm80ILi8ELi2ELb1EN4cute5tupleIJNS5_1CILi128EEENS7_ILi96EEENS7_ILi192EEEEEELi192ENS_6half_tEfNS_4arch4Sm80ELb1ELb0ELb0ELb0ELb0ELb0ELb1ELb0EEENS1_21CollectiveEpilogueFwdINS6_IJS8_SA_S9_EEENS6_IJNS7_ILi1EEESI_SI_EEESC_SE_Li256ELb0ELb1ELb0ELb0EEENS1_30DynamicPersistentTileSchedulerILi256ELi256ELb0ELb1ELb0EEEEEEEEEvNT_6ParamsE:
	.zero		1592


//--------------------- .nv.constant0._ZN7cutlass13device_kernelIN5flash19enable_sm80_to_sm89INS1_16FlashAttnFwdSm80INS1_25CollectiveMainloopFwdSm80ILi8ELi2ELb1EN4cute5tupleIJNS5_1CILi128EEENS7_ILi96EEENS7_ILi192EEEEEELi192ENS_6half_tEfNS_4arch4Sm80ELb1ELb0ELb0ELb1ELb0ELb0ELb1ELb0EEENS1_21CollectiveEpilogueFwdINS6_IJS8_SA_S9_EEENS6_IJNS7_ILi1EEESI_SI_EEESC_SE_Li256ELb1ELb1ELb0ELb0EEENS1_19SingleTileSchedulerILb1ELb0ELb1ELi128EEEEEEEEEvNT_6ParamsE --------------------------
	.section	.nv.constant0._ZN7cutlass13device_kernelIN5flash19enable_sm80_to_sm89INS1_16FlashAttnFwdSm80INS1_25CollectiveMainloopFwdSm80ILi8ELi2ELb1EN4cute5tupleIJNS5_1CILi128EEENS7_ILi96EEENS7_ILi192EEEEEELi192ENS_6half_tEfNS_4arch4Sm80ELb1ELb0ELb0ELb1ELb0ELb0ELb1ELb0EEENS1_21CollectiveEpilogueFwdINS6_IJS8_SA_S9_EEENS6_IJNS7_ILi1EEESI_SI_EEESC_SE_Li256ELb1ELb1ELb0ELb0EEENS1_19SingleTileSchedulerILb1ELb0ELb1ELi128EEEEEEEEEvNT_6ParamsE,"a",@progbits
	.sectionflags	@""
	.align	4
.nv.constant0._ZN7cutlass13device_kernelIN5flash19enable_sm80_to_sm89INS1_16FlashAttnFwdSm80INS1_25CollectiveMainloopFwdSm80ILi8ELi2ELb1EN4cute5tupleIJNS5_1CILi128EEENS7_ILi96EEENS7_ILi192EEEEEELi192ENS_6half_tEfNS_4arch4Sm80ELb1ELb0ELb0ELb1ELb0ELb0ELb1ELb0EEENS1_21CollectiveEpilogueFwdINS6_IJS8_SA_S9_EEENS6_IJNS7_ILi1EEESI_SI_EEESC_SE_Li256ELb1ELb1ELb0ELb0EEENS1_19SingleTileSchedulerILb1ELb0ELb1ELi128EEEEEEEEEvNT_6ParamsE:
	.zero		1576


//--------------------- .nv.constant0._ZN7cutlass13device_kernelIN5flash19enable_sm80_to_sm89INS1_16FlashAttnFwdSm80INS1_25CollectiveMainloopFwdSm80ILi8ELi2ELb0EN4cute5tupleIJNS5_1CILi128EEENS7_ILi64EEENS7_ILi192EEEEEELi192ENS_6half_tEfNS_4arch4Sm80ELb1ELb0ELb0ELb1ELb0ELb1ELb1ELb0EEENS1_21CollectiveEpilogueFwdINS6_IJS8_SA_S9_EEENS6_IJNS7_ILi1EEESI_SI_EEESC_SE_Li256ELb1ELb1ELb0ELb0EEENS1_19SingleTileSchedulerILb1ELb0ELb1ELi128EEEEEEEEEvNT_6ParamsE --------------------------
	.section	.nv.constant0._ZN7cutlass13device_kernelIN5flash19enable_sm80_to_sm89INS1_16FlashAttnFwdSm80INS1_25CollectiveMainloopFwdSm80ILi8ELi2ELb0EN4cute5tupleIJNS5_1CILi128EEENS7_ILi64EEENS7_ILi192EEEEEELi192ENS_6half_tEfNS_4arch4Sm80ELb1ELb0ELb0ELb1ELb0ELb1ELb1ELb0EEENS1_21CollectiveEpilogueFwdINS6_IJS8_SA_S9_EEENS6_IJNS7_ILi1EEESI_SI_EEESC_SE_Li256ELb1ELb1ELb0ELb0EEENS1_19SingleTileSchedulerILb1ELb0ELb1ELi128EEEEEEEEEvNT_6ParamsE,"a",@progbits
	.sectionflags	@""
	.align	4
.nv.constant0._ZN7cutlass13device_kernelIN5flash19enable_sm80_to_sm89INS1_16FlashAttnFwdSm80INS1_25CollectiveMainloopFwdSm80ILi8ELi2ELb0EN4cute5tupleIJNS5_1CILi128EEENS7_ILi64EEENS7_ILi192EEEEEELi192ENS_6half_tEfNS_4arch4Sm80ELb1ELb0ELb0ELb1ELb0ELb1ELb1ELb0EEENS1_21CollectiveEpilogueFwdINS6_IJS8_SA_S9_EEENS6_IJNS7_ILi1EEESI_SI_EEESC_SE_Li256ELb1ELb1ELb0ELb0EEENS1_19SingleTileSchedulerILb1ELb0ELb1ELi128EEEEEEEEEvNT_6ParamsE:
	.zero		1576


//--------------------- SYMBOLS --------------------------

	.type		.nv.reservedSmem.offset0,@object
	.size		.nv.reservedSmem.offset0,0x4
